	.target	sm_100a

	.elftype	@"ET_EXEC"


//--------------------- .note.nv.tkinfo           --------------------------
	.section	.note.nv.tkinfo,"",@"SHT_NOTE"
	.sectionflags	@"SHF_NOTE_NV_TKINFO"
	.tkinfo
        /*0018*/ 	.word	0x00000002
        /*0030*/ 	.string	""
        /*0030*/ 	.string	"ptxas"
        /*0030*/ 	.string	"Cuda compilation tools, release 13.0, V13.0.88"
        /*0030*/ 	.string	"Build cuda_13.0.r13.0/compiler.36424714_0"
        /*0030*/ 	.string	"-arch sm_100a -m 64 "



//--------------------- .note.nv.cuinfo           --------------------------
	.section	.note.nv.cuinfo,"",@"SHT_NOTE"
	.sectionflags	@"SHF_NOTE_NV_CUINFO"
        /*0018*/ 	.short	0x0002
        /*001a*/ 	.short	0x0064
        /*001c*/ 	.short	0x0082
	.zero		2


//--------------------- .nv.info                  --------------------------
	.section	.nv.info,"",@"SHT_CUDA_INFO"
	.align	4


	//----- nvinfo : EIATTR_REGCOUNT
	.align		4
        /*0000*/ 	.byte	0x04, 0x2f
        /*0002*/ 	.short	(.L_19 - .L_18)
	.align		4
.L_18:
        /*0004*/ 	.word	index@(_ZN7cutlass13device_kernelINS_4gemm6kernel13GemmUniversalIN4cute5tupleIJiiiiEEENS1_10collective13CollectiveMmaINS1_35MainloopSm100TmaUmmaWarpSpecializedILi2ELi2ELi4ENS5_IJNS4_1CILi2EEESB_NSA_ILi1EEEEEEEENS5_IJNSA_ILi64EEENSA_ILi256EEENSA_ILi128EEEEEENS_10bfloat16_tENS5_IJlSC_lEEESJ_SK_NS4_8TiledMMAINS4_8MMA_AtomIJNS4_20SM100_MMA_F16BF16_SSISJ_SJ_fLi64ELi256ELNS4_4UMMA5MajorE0ELSP_0ELNSO_7ScaleInE0ELSQ_0EEEEEENS4_6LayoutINS5_IJSC_SC_SC_EEENS5_IJNSA_ILi0EEESV_SV_EEEEENS5_IJNS4_10UnderscoreESY_SY_EEEEENS4_23SM90_TMA_LOAD_MULTICASTENS4_14ComposedLayoutINS4_7SwizzleILi3ELi4ELi3EEENS4_18smem_ptr_flag_bitsILi16EEENST_INS5_IJNSA_ILi8EEESF_EEENS5_IJSF_SC_EEEEEEEvNS4_8identityES11_S1B_vS1C_EENS_8epilogue10collective18CollectiveEpilogueINS1E_23Sm100TmaWarpSpecializedILi4ELi2ELi32ELb1ELb0EEEJSI_NS5_IJNST_ISF_SC_EES1J_EEESJ_SK_SJ_SK_NS1E_6fusion15FusionCallbacksIS1I_NS1L_17LinearCombinationISJ_fSJ_fLNS_15FloatRoundStyleE2EEESI_S1K_JEEENS4_5SM1004TMEM4LOAD26SM100_TMEM_LOAD_16dp256b8xENS4_13SM90_TMA_LOADES1B_NS4_17SM75_U32x4_LDSM_NENS4_14SM90_TMA_STOREES1B_NS4_17SM90_U32x4_STSM_NENS4_39AutoVectorizingCopyWithAssumedAlignmentILi128EEEEEEvvEEEEvNT_6ParamsE)
        /*0008*/ 	.word	0x0000007a


	//----- nvinfo : EIATTR_FRAME_SIZE
	.align		4
.L_19:
        /*000c*/ 	.byte	0x04, 0x11
        /*000e*/ 	.short	(.L_21 - .L_20)
	.align		4
.L_20:
        /*0010*/ 	.word	index@($__internal_2_$__cuda_sm10x_tcgen05_guardrail_trap_unallocated_columns_being_dealloced)
        /*0014*/ 	.word	0x00000000


	//----- nvinfo : EIATTR_FRAME_SIZE
	.align		4
.L_21:
        /*0018*/ 	.byte	0x04, 0x11
        /*001a*/ 	.short	(.L_23 - .L_22)
	.align		4
.L_22:
        /*001c*/ 	.word	index@($__internal_1_$__cuda_sm10x_tcgen05_guardrail_trap_phase_invalid_during_alloc)
        /*0020*/ 	.word	0x00000000


	//----- nvinfo : EIATTR_FRAME_SIZE
	.align		4
.L_23:
        /*0024*/ 	.byte	0x04, 0x11
        /*0026*/ 	.short	(.L_25 - .L_24)
	.align		4
.L_24:
        /*0028*/ 	.word	index@($__internal_0_$__cuda_sm10x_tcgen05_guardrail_trap_col_being_dealloced_not_returned_by_alloc)
        /*002c*/ 	.word	0x00000000


	//----- nvinfo : EIATTR_FRAME_SIZE
	.align		4
.L_25:
        /*0030*/ 	.byte	0x04, 0x11
        /*0032*/ 	.short	(.L_27 - .L_26)
	.align		4
.L_26:
        /*0034*/ 	.word	index@(_ZN7cutlass13device_kernelINS_4gemm6kernel13GemmUniversalIN4cute5tupleIJiiiiEEENS1_10collective13CollectiveMmaINS1_35MainloopSm100TmaUmmaWarpSpecializedILi2ELi2ELi4ENS5_IJNS4_1CILi2EEESB_NSA_ILi1EEEEEEEENS5_IJNSA_ILi64EEENSA_ILi256EEENSA_ILi128EEEEEENS_10bfloat16_tENS5_IJlSC_lEEESJ_SK_NS4_8TiledMMAINS4_8MMA_AtomIJNS4_20SM100_MMA_F16BF16_SSISJ_SJ_fLi64ELi256ELNS4_4UMMA5MajorE0ELSP_0ELNSO_7ScaleInE0ELSQ_0EEEEEENS4_6LayoutINS5_IJSC_SC_SC_EEENS5_IJNSA_ILi0EEESV_SV_EEEEENS5_IJNS4_10UnderscoreESY_SY_EEEEENS4_23SM90_TMA_LOAD_MULTICASTENS4_14ComposedLayoutINS4_7SwizzleILi3ELi4ELi3EEENS4_18smem_ptr_flag_bitsILi16EEENST_INS5_IJNSA_ILi8EEESF_EEENS5_IJSF_SC_EEEEEEEvNS4_8identityES11_S1B_vS1C_EENS_8epilogue10collective18CollectiveEpilogueINS1E_23Sm100TmaWarpSpecializedILi4ELi2ELi32ELb1ELb0EEEJSI_NS5_IJNST_ISF_SC_EES1J_EEESJ_SK_SJ_SK_NS1E_6fusion15FusionCallbacksIS1I_NS1L_17LinearCombinationISJ_fSJ_fLNS_15FloatRoundStyleE2EEESI_S1K_JEEENS4_5SM1004TMEM4LOAD26SM100_TMEM_LOAD_16dp256b8xENS4_13SM90_TMA_LOADES1B_NS4_17SM75_U32x4_LDSM_NENS4_14SM90_TMA_STOREES1B_NS4_17SM90_U32x4_STSM_NENS4_39AutoVectorizingCopyWithAssumedAlignmentILi128EEEEEEvvEEEEvNT_6ParamsE)
        /*0038*/ 	.word	0x00000000


	//----- nvinfo : EIATTR_MIN_STACK_SIZE
	.align		4
.L_27:
        /*003c*/ 	.byte	0x04, 0x12
        /*003e*/ 	.short	(.L_29 - .L_28)
	.align		4
.L_28:
        /*0040*/ 	.word	index@(_ZN7cutlass13device_kernelINS_4gemm6kernel13GemmUniversalIN4cute5tupleIJiiiiEEENS1_10collective13CollectiveMmaINS1_35MainloopSm100TmaUmmaWarpSpecializedILi2ELi2ELi4ENS5_IJNS4_1CILi2EEESB_NSA_ILi1EEEEEEEENS5_IJNSA_ILi64EEENSA_ILi256EEENSA_ILi128EEEEEENS_10bfloat16_tENS5_IJlSC_lEEESJ_SK_NS4_8TiledMMAINS4_8MMA_AtomIJNS4_20SM100_MMA_F16BF16_SSISJ_SJ_fLi64ELi256ELNS4_4UMMA5MajorE0ELSP_0ELNSO_7ScaleInE0ELSQ_0EEEEEENS4_6LayoutINS5_IJSC_SC_SC_EEENS5_IJNSA_ILi0EEESV_SV_EEEEENS5_IJNS4_10UnderscoreESY_SY_EEEEENS4_23SM90_TMA_LOAD_MULTICASTENS4_14ComposedLayoutINS4_7SwizzleILi3ELi4ELi3EEENS4_18smem_ptr_flag_bitsILi16EEENST_INS5_IJNSA_ILi8EEESF_EEENS5_IJSF_SC_EEEEEEEvNS4_8identityES11_S1B_vS1C_EENS_8epilogue10collective18CollectiveEpilogueINS1E_23Sm100TmaWarpSpecializedILi4ELi2ELi32ELb1ELb0EEEJSI_NS5_IJNST_ISF_SC_EES1J_EEESJ_SK_SJ_SK_NS1E_6fusion15FusionCallbacksIS1I_NS1L_17LinearCombinationISJ_fSJ_fLNS_15FloatRoundStyleE2EEESI_S1K_JEEENS4_5SM1004TMEM4LOAD26SM100_TMEM_LOAD_16dp256b8xENS4_13SM90_TMA_LOADES1B_NS4_17SM75_U32x4_LDSM_NENS4_14SM90_TMA_STOREES1B_NS4_17SM90_U32x4_STSM_NENS4_39AutoVectorizingCopyWithAssumedAlignmentILi128EEEEEEvvEEEEvNT_6ParamsE)
        /*0044*/ 	.word	0x00000000
.L_29:


//--------------------- .nv.compat                --------------------------
	.section	.nv.compat,"",@"SHT_CUDA_COMPAT_INFO"
	.align	4
        /*0000*/ 	.byte	0x02, 0x09, 0x01, 0x00, 0x02, 0x02, 0x02, 0x00, 0x02, 0x05, 0x05, 0x00, 0x03, 0x07, 0x01, 0x01
        /*0010*/ 	.byte	0x02, 0x03, 0x01, 0x00, 0x02, 0x06, 0x01, 0x00, 0x04, 0x0b, 0x08, 0x00, 0x09, 0x00, 0x00, 0x00
        /*0020*/ 	.byte	0x00, 0x00, 0x00, 0x00


//--------------------- .nv.info._ZN7cutlass13device_kernelINS_4gemm6kernel13GemmUniversalIN4cute5tupleIJiiiiEEENS1_10collective13CollectiveMmaINS1_35MainloopSm100TmaUmmaWarpSpecializedILi2ELi2ELi4ENS5_IJNS4_1CILi2EEESB_NSA_ILi1EEEEEEEENS5_IJNSA_ILi64EEENSA_ILi256EEENSA_ILi128EEEEEENS_10bfloat16_tENS5_IJlSC_lEEESJ_SK_NS4_8TiledMMAINS4_8MMA_AtomIJNS4_20SM100_MMA_F16BF16_SSISJ_SJ_fLi64ELi256ELNS4_4UMMA5MajorE0ELSP_0ELNSO_7ScaleInE0ELSQ_0EEEEEENS4_6LayoutINS5_IJSC_SC_SC_EEENS5_IJNSA_ILi0EEESV_SV_EEEEENS5_IJNS4_10UnderscoreESY_SY_EEEEENS4_23SM90_TMA_LOAD_MULTICASTENS4_14ComposedLayoutINS4_7SwizzleILi3ELi4ELi3EEENS4_18smem_ptr_flag_bitsILi16EEENST_INS5_IJNSA_ILi8EEESF_EEENS5_IJSF_SC_EEEEEEEvNS4_8identityES11_S1B_vS1C_EENS_8epilogue10collective18CollectiveEpilogueINS1E_23Sm100TmaWarpSpecializedILi4ELi2ELi32ELb1ELb0EEEJSI_NS5_IJNST_ISF_SC_EES1J_EEESJ_SK_SJ_SK_NS1E_6fusion15FusionCallbacksIS1I_NS1L_17LinearCombinationISJ_fSJ_fLNS_15FloatRoundStyleE2EEESI_S1K_JEEENS4_5SM1004TMEM4LOAD26SM100_TMEM_LOAD_16dp256b8xENS4_13SM90_TMA_LOADES1B_NS4_17SM75_U32x4_LDSM_NENS4_14SM90_TMA_STOREES1B_NS4_17SM90_U32x4_STSM_NENS4_39AutoVectorizingCopyWithAssumedAlignmentILi128EEEEEEvvEEEEvNT_6ParamsE --------------------------
	.section	.nv.info._ZN7cutlass13device_kernelINS_4gemm6kernel13GemmUniversalIN4cute5tupleIJiiiiEEENS1_10collective13CollectiveMmaINS1_35MainloopSm100TmaUmmaWarpSpecializedILi2ELi2ELi4ENS5_IJNS4_1CILi2EEESB_NSA_ILi1EEEEEEEENS5_IJNSA_ILi64EEENSA_ILi256EEENSA_ILi128EEEEEENS_10bfloat16_tENS5_IJlSC_lEEESJ_SK_NS4_8TiledMMAINS4_8MMA_AtomIJNS4_20SM100_MMA_F16BF16_SSISJ_SJ_fLi64ELi256ELNS4_4UMMA5MajorE0ELSP_0ELNSO_7ScaleInE0ELSQ_0EEEEEENS4_6LayoutINS5_IJSC_SC_SC_EEENS5_IJNSA_ILi0EEESV_SV_EEEEENS5_IJNS4_10UnderscoreESY_SY_EEEEENS4_23SM90_TMA_LOAD_MULTICASTENS4_14ComposedLayoutINS4_7SwizzleILi3ELi4ELi3EEENS4_18smem_ptr_flag_bitsILi16EEENST_INS5_IJNSA_ILi8EEESF_EEENS5_IJSF_SC_EEEEEEEvNS4_8identityES11_S1B_vS1C_EENS_8epilogue10collective18CollectiveEpilogueINS1E_23Sm100TmaWarpSpecializedILi4ELi2ELi32ELb1ELb0EEEJSI_NS5_IJNST_ISF_SC_EES1J_EEESJ_SK_SJ_SK_NS1E_6fusion15FusionCallbacksIS1I_NS1L_17LinearCombinationISJ_fSJ_fLNS_15FloatRoundStyleE2EEESI_S1K_JEEENS4_5SM1004TMEM4LOAD26SM100_TMEM_LOAD_16dp256b8xENS4_13SM90_TMA_LOADES1B_NS4_17SM75_U32x4_LDSM_NENS4_14SM90_TMA_STOREES1B_NS4_17SM90_U32x4_STSM_NENS4_39AutoVectorizingCopyWithAssumedAlignmentILi128EEEEEEvvEEEEvNT_6ParamsE,"",@"SHT_CUDA_INFO"
	.sectionflags	@""
	.align	4


	//----- nvinfo : EIATTR_CUDA_API_VERSION
	.align		4
        /*0000*/ 	.byte	0x04, 0x37
        /*0002*/ 	.short	(.L_31 - .L_30)
.L_30:
        /*0004*/ 	.word	0x00000082


	//----- nvinfo : EIATTR_KPARAM_INFO
	.align		4
.L_31:
        /*0008*/ 	.byte	0x04, 0x17
        /*000a*/ 	.short	(.L_33 - .L_32)
.L_32:
        /*000c*/ 	.word	0x00000000
        /*0010*/ 	.short	0x0000
        /*0012*/ 	.short	0x0000
        /*0014*/ 	.byte	0x00, 0xf0, 0x01, 0x20


	//----- nvinfo : EIATTR_AT_ENTRY_FRAGMENTS
	.align		4
.L_33:
        /*0018*/ 	.byte	0x04, 0x4f
        /*001a*/ 	.short	(.L_35 - .L_34)


	//   ....[0]....
.L_34:
        /*001c*/ 	.word	0x00000006


	//----- nvinfo : EIATTR_RESERVED_SMEM_USED
	.align		4
.L_35:
        /*0020*/ 	.byte	0x01, 0x41
	.zero		2


	//----- nvinfo : EIATTR_SPARSE_MMA_MASK
	.align		4
        /*0024*/ 	.byte	0x03, 0x50
        /*0026*/ 	.short	0x0000


	//----- nvinfo : EIATTR_TCGEN05_1CTA_USED
	.align		4
        /*0028*/ 	.byte	0x01, 0x51
	.zero		2


	//----- nvinfo : EIATTR_MAXREG_COUNT
	.align		4
        /*002c*/ 	.byte	0x03, 0x1b
        /*002e*/ 	.short	0x00ff


	//----- nvinfo : EIATTR_NUM_BARRIERS
	.align		4
        /*0030*/ 	.byte	0x02, 0x4c
        /*0032*/ 	.byte	0x07
	.zero		1


	//----- nvinfo : EIATTR_EXTERNS
	.align		4
        /*0034*/ 	.byte	0x04, 0x0f
        /*0036*/ 	.short	(.L_37 - .L_36)


	//   ....[0]....
	.align		4
.L_36:
        /*0038*/ 	.word	index@(__assertfail)


	//----- nvinfo : EIATTR_MERCURY_ISA_VERSION
	.align		4
.L_37:
        /*003c*/ 	.byte	0x03, 0x5f
        /*003e*/ 	.short	0x0101


	//----- nvinfo : EIATTR_INT_WARP_WIDE_INSTR_OFFSETS
	.align		4
        /*0040*/ 	.byte	0x04, 0x31
        /*0042*/ 	.short	(.L_39 - .L_38)


	//   ....[0]....
.L_38:
        /*0044*/ 	.word	0x000040e0


	//   ....[1]....
        /*0048*/ 	.word	0x00004100


	//   ....[2]....
        /*004c*/ 	.word	0x00004130


	//   ....[3]....
        /*0050*/ 	.word	0x00004c70


	//   ....[4]....
        /*0054*/ 	.word	0x00004ce0


	//   ....[5]....
        /*0058*/ 	.word	0x00004dc0


	//   ....[6]....
        /*005c*/ 	.word	0x00004e40


	//   ....[7]....
        /*0060*/ 	.word	0x00004f40


	//   ....[8]....
        /*0064*/ 	.word	0x00004fc0


	//   ....[9]....
        /*0068*/ 	.word	0x000050b0


	//   ....[10]....
        /*006c*/ 	.word	0x00005160


	//----- nvinfo : EIATTR_COOP_GROUP_MASK_REGIDS
	.align		4
.L_39:
        /*0070*/ 	.byte	0x04, 0x29
        /*0072*/ 	.short	(.L_41 - .L_40)


	//   ....[0]....
.L_40:
        /*0074*/ 	.word	0xffffffff


	//   ....[1]....
        /*0078*/ 	.word	0xffffffff


	//   ....[2]....
        /*007c*/ 	.word	0xffffffff


	//   ....[3]....
        /*0080*/ 	.word	0xffffffff


	//   ....[4]....
        /*0084*/ 	.word	0xffffffff


	//   ....[5]....
        /*0088*/ 	.word	0xffffffff


	//   ....[6]....
        /*008c*/ 	.word	0xffffffff


	//   ....[7]....
        /*0090*/ 	.word	0xffffffff


	//   ....[8]....
        /*0094*/ 	.word	0xffffffff


	//   ....[9]....
        /*0098*/ 	.word	0xffffffff


	//   ....[10]....
        /*009c*/ 	.word	0xffffffff


	//   ....[11]....
        /*00a0*/ 	.word	0xffffffff


	//   ....[12]....
        /*00a4*/ 	.word	0xffffffff


	//   ....[13]....
        /*00a8*/ 	.word	0xffffffff


	//----- nvinfo : EIATTR_COOP_GROUP_INSTR_OFFSETS
	.align		4
.L_41:
        /*00ac*/ 	.byte	0x04, 0x28
        /*00ae*/ 	.short	(.L_43 - .L_42)


	//   ....[0]....
.L_42:
        /*00b0*/ 	.word	0x00000080


	//   ....[1]....
        /*00b4*/ 	.word	0x000004f0


	//   ....[2]....
        /*00b8*/ 	.word	0x00000660


	//   ....[3]....
        /*00bc*/ 	.word	0x00000800


	//   ....[4]....
        /*00c0*/ 	.word	0x00000900


	//   ....[5]....
        /*00c4*/ 	.word	0x00000a70


	//   ....[6]....
        /*00c8*/ 	.word	0x00000c10


	//   ....[7]....
        /*00cc*/ 	.word	0x00000dc0


	//   ....[8]....
        /*00d0*/ 	.word	0x00002380


	//   ....[9]....
        /*00d4*/ 	.word	0x00003110


	//   ....[10]....
        /*00d8*/ 	.word	0x00003320


	//   ....[11]....
        /*00dc*/ 	.word	0x00003350


	//   ....[12]....
        /*00e0*/ 	.word	0x00003fc0


	//   ....[13]....
        /*00e4*/ 	.word	0x000041f0


	//----- nvinfo : EIATTR_VRC_CTA_INIT_COUNT
	.align		4
.L_43:
        /*00e8*/ 	.byte	0x02, 0x4a
        /*00ea*/ 	.byte	0x80
	.zero		1


	//----- nvinfo : EIATTR_SYSCALL_OFFSETS
	.align		4
        /*00ec*/ 	.byte	0x04, 0x46
        /*00ee*/ 	.short	(.L_45 - .L_44)


	//   ....[0]....
.L_44:
        /*00f0*/ 	.word	0x00005df0


	//   ....[1]....
        /*00f4*/ 	.word	0x00005ee0


	//   ....[2]....
        /*00f8*/ 	.word	0x00006780


	//   ....[3]....
        /*00fc*/ 	.word	0x00007440


	//   ....[4]....
        /*0100*/ 	.word	0x000080b0


	//   ....[5]....
        /*0104*/ 	.word	0x00008d20


	//----- nvinfo : EIATTR_MBARRIER_INSTR_OFFSETS
	.align		4
.L_45:
        /*0108*/ 	.byte	0x04, 0x39
        /*010a*/ 	.short	(.L_47 - .L_46)


	//   ....[0]....
.L_46:
        /*010c*/ 	.word	0x00000610
        /*0110*/ 	.word	0x000000ff
        /*0114*/ 	.word	0x00000000
        /*0118*/ 	.short	0x0100
        /*011a*/ 	.byte	0x04
	.zero		1


	//   ....[1]....
        /*011c*/ 	.word	0x00000620
        /*0120*/ 	.word	0x000000ff
        /*0124*/ 	.word	0x00000010
        /*0128*/ 	.short	0x0100
        /*012a*/ 	.byte	0x04
	.zero		1


	//   ....[2]....
        /*012c*/ 	.word	0x00000630
        /*0130*/ 	.word	0x000000ff
        /*0134*/ 	.word	0x00000008
        /*0138*/ 	.short	0x0100
        /*013a*/ 	.byte	0x04
	.zero		1


	//   ....[3]....
        /*013c*/ 	.word	0x00000640
        /*0140*/ 	.word	0x000000ff
        /*0144*/ 	.word	0x00000018
        /*0148*/ 	.short	0x0100
        /*014a*/ 	.byte	0x04
	.zero		1


	//   ....[4]....
        /*014c*/ 	.word	0x00000770
        /*0150*/ 	.word	0x000000ff
        /*0154*/ 	.word	0x00000020
        /*0158*/ 	.short	0x0100
        /*015a*/ 	.byte	0x04
	.zero		1


	//   ....[5]....
        /*015c*/ 	.word	0x00000780
        /*0160*/ 	.word	0x000000ff
        /*0164*/ 	.word	0x00000040
        /*0168*/ 	.short	0x0100
        /*016a*/ 	.byte	0x04
	.zero		1


	//   ....[6]....
        /*016c*/ 	.word	0x00000790
        /*0170*/ 	.word	0x000000ff
        /*0174*/ 	.word	0x00000028
        /*0178*/ 	.short	0x0100
        /*017a*/ 	.byte	0x04
	.zero		1


	//   ....[7]....
        /*017c*/ 	.word	0x000007a0
        /*0180*/ 	.word	0x000000ff
        /*0184*/ 	.word	0x00000048
        /*0188*/ 	.short	0x0100
        /*018a*/ 	.byte	0x04
	.zero		1


	//   ....[8]....
        /*018c*/ 	.word	0x000007b0
        /*0190*/ 	.word	0x000000ff
        /*0194*/ 	.word	0x00000030
        /*0198*/ 	.short	0x0100
        /*019a*/ 	.byte	0x04
	.zero		1


	//   ....[9]....
        /*019c*/ 	.word	0x000007c0
        /*01a0*/ 	.word	0x000000ff
        /*01a4*/ 	.word	0x00000050
        /*01a8*/ 	.short	0x0100
        /*01aa*/ 	.byte	0x04
	.zero		1


	//   ....[10]....
        /*01ac*/ 	.word	0x000007d0
        /*01b0*/ 	.word	0x000000ff
        /*01b4*/ 	.word	0x00000038
        /*01b8*/ 	.short	0x0100
        /*01ba*/ 	.byte	0x04
	.zero		1


	//   ....[11]....
        /*01bc*/ 	.word	0x000007e0
        /*01c0*/ 	.word	0x000000ff
        /*01c4*/ 	.word	0x00000058
        /*01c8*/ 	.short	0x0100
        /*01ca*/ 	.byte	0x04
	.zero		1


	//   ....[12]....
        /*01cc*/ 	.word	0x000008d0
        /*01d0*/ 	.word	0x000000ff
        /*01d4*/ 	.word	0x00000060
        /*01d8*/ 	.short	0x0100
        /*01da*/ 	.byte	0x06
	.zero		1


	//   ....[13]....
        /*01dc*/ 	.word	0x000008e0
        /*01e0*/ 	.word	0x000000ff
        /*01e4*/ 	.word	0x00000068
        /*01e8*/ 	.short	0x0100
        /*01ea*/ 	.byte	0x06
	.zero		1


	//   ....[14]....
        /*01ec*/ 	.word	0x00000a20
        /*01f0*/ 	.word	0x000000ff
        /*01f4*/ 	.word	0x00000070
        /*01f8*/ 	.short	0x0100
        /*01fa*/ 	.byte	0x06
	.zero		1


	//   ....[15]....
        /*01fc*/ 	.word	0x00000a30
        /*0200*/ 	.word	0x000000ff
        /*0204*/ 	.word	0x00000080
        /*0208*/ 	.short	0x0100
        /*020a*/ 	.byte	0x06
	.zero		1


	//   ....[16]....
        /*020c*/ 	.word	0x00000a40
        /*0210*/ 	.word	0x000000ff
        /*0214*/ 	.word	0x00000078
        /*0218*/ 	.short	0x0100
        /*021a*/ 	.byte	0x06
	.zero		1


	//   ....[17]....
        /*021c*/ 	.word	0x00000a50
        /*0220*/ 	.word	0x000000ff
        /*0224*/ 	.word	0x00000088
        /*0228*/ 	.short	0x0100
        /*022a*/ 	.byte	0x06
	.zero		1


	//   ....[18]....
        /*022c*/ 	.word	0x00000b80
        /*0230*/ 	.word	0x000000ff
        /*0234*/ 	.word	0x00000090
        /*0238*/ 	.short	0x0100
        /*023a*/ 	.byte	0x04
	.zero		1


	//   ....[19]....
        /*023c*/ 	.word	0x00000b90
        /*0240*/ 	.word	0x000000ff
        /*0244*/ 	.word	0x000000b0
        /*0248*/ 	.short	0x0100
        /*024a*/ 	.byte	0x04
	.zero		1


	//   ....[20]....
        /*024c*/ 	.word	0x00000ba0
        /*0250*/ 	.word	0x000000ff
        /*0254*/ 	.word	0x00000098
        /*0258*/ 	.short	0x0100
        /*025a*/ 	.byte	0x04
	.zero		1


	//   ....[21]....
        /*025c*/ 	.word	0x00000bb0
        /*0260*/ 	.word	0x000000ff
        /*0264*/ 	.word	0x000000b8
        /*0268*/ 	.short	0x0100
        /*026a*/ 	.byte	0x04
	.zero		1


	//   ....[22]....
        /*026c*/ 	.word	0x00000bc0
        /*0270*/ 	.word	0x000000ff
        /*0274*/ 	.word	0x000000a0
        /*0278*/ 	.short	0x0100
        /*027a*/ 	.byte	0x04
	.zero		1


	//   ....[23]....
        /*027c*/ 	.word	0x00000bd0
        /*0280*/ 	.word	0x000000ff
        /*0284*/ 	.word	0x000000c0
        /*0288*/ 	.short	0x0100
        /*028a*/ 	.byte	0x04
	.zero		1


	//   ....[24]....
        /*028c*/ 	.word	0x00000be0
        /*0290*/ 	.word	0x000000ff
        /*0294*/ 	.word	0x000000a8
        /*0298*/ 	.short	0x0100
        /*029a*/ 	.byte	0x04
	.zero		1


	//   ....[25]....
        /*029c*/ 	.word	0x00000bf0
        /*02a0*/ 	.word	0x000000ff
        /*02a4*/ 	.word	0x000000c8
        /*02a8*/ 	.short	0x0100
        /*02aa*/ 	.byte	0x04
	.zero		1


	//   ....[26]....
        /*02ac*/ 	.word	0x00000ce0
        /*02b0*/ 	.word	0x000000ff
        /*02b4*/ 	.word	0x000000d0
        /*02b8*/ 	.short	0x0100
        /*02ba*/ 	.byte	0x04
	.zero		1


	//   ....[27]....
        /*02bc*/ 	.word	0x00000cf0
        /*02c0*/ 	.word	0x000000ff
        /*02c4*/ 	.word	0x000000e0
        /*02c8*/ 	.short	0x0100
        /*02ca*/ 	.byte	0x04
	.zero		1


	//   ....[28]....
        /*02cc*/ 	.word	0x00000d00
        /*02d0*/ 	.word	0x000000ff
        /*02d4*/ 	.word	0x000000d8
        /*02d8*/ 	.short	0x0100
        /*02da*/ 	.byte	0x04
	.zero		1


	//   ....[29]....
        /*02dc*/ 	.word	0x00000d10
        /*02e0*/ 	.word	0x000000ff
        /*02e4*/ 	.word	0x000000e8
        /*02e8*/ 	.short	0x0100
        /*02ea*/ 	.byte	0x04
	.zero		1


	//   ....[30]....
        /*02ec*/ 	.word	0x00001990
        /*02f0*/ 	.word	0x00000003
        /*02f4*/ 	.word	0x000000e0
        /*02f8*/ 	.short	0x010a
        /*02fa*/ 	.byte	0xff
	.zero		1


	//   ....[31]....
        /*02fc*/ 	.word	0x000019c0
        /*0300*/ 	.word	0x00000003
        /*0304*/ 	.word	0x000000d0
        /*0308*/ 	.short	0x0101
        /*030a*/ 	.byte	0xff
	.zero		1


	//   ....[32]....
        /*030c*/ 	.word	0x00001aa0
        /*0310*/ 	.word	0x000000ff
        /*0314*/ 	.word	0x00000010
        /*0318*/ 	.short	0x010a
        /*031a*/ 	.byte	0x04
	.zero		1


	//   ....[33]....
        /*031c*/ 	.word	0x00001b20
        /*0320*/ 	.word	0x000000ff
        /*0324*/ 	.word	0x00000010
        /*0328*/ 	.short	0x010a
        /*032a*/ 	.byte	0x21
	.zero		1


	//   ....[34]....
        /*032c*/ 	.word	0x00001c60
        /*0330*/ 	.word	0x000000ff
        /*0334*/ 	.word	0x00000010
        /*0338*/ 	.short	0x010a
        /*033a*/ 	.byte	0x04
	.zero		1


	//   ....[35]....
        /*033c*/ 	.word	0x00001f10
        /*0340*/ 	.word	0x000000ff
        /*0344*/ 	.word	0x00000068
        /*0348*/ 	.short	0x0101
        /*034a*/ 	.byte	0x15
	.zero		1


	//   ....[36]....
        /*034c*/ 	.word	0x00001f30
        /*0350*/ 	.word	0x000000ff
        /*0354*/ 	.word	0x00000010
        /*0358*/ 	.short	0x010a
        /*035a*/ 	.byte	0x04
	.zero		1


	//   ....[37]....
        /*035c*/ 	.word	0x00001fb0
        /*0360*/ 	.word	0x000000ff
        /*0364*/ 	.word	0x00000010
        /*0368*/ 	.short	0x010a
        /*036a*/ 	.byte	0x21
	.zero		1


	//   ....[38]....
        /*036c*/ 	.word	0x000020f0
        /*0370*/ 	.word	0x000000ff
        /*0374*/ 	.word	0x00000010
        /*0378*/ 	.short	0x010a
        /*037a*/ 	.byte	0x04
	.zero		1


	//   ....[39]....
        /*037c*/ 	.word	0x000023b0
        /*0380*/ 	.word	0x00000003
        /*0384*/ 	.word	0x00000070
        /*0388*/ 	.short	0x010a
        /*038a*/ 	.byte	0xff
	.zero		1


	//   ....[40]....
        /*038c*/ 	.word	0x00002500
        /*0390*/ 	.word	0x00000000
        /*0394*/ 	.word	0x00000000
        /*0398*/ 	.short	0x0101
        /*039a*/ 	.byte	0xff
	.zero		1


	//   ....[41]....
        /*039c*/ 	.word	0x00002ab0
        /*03a0*/ 	.word	0x000000ff
        /*03a4*/ 	.word	0x00000000
        /*03a8*/ 	.short	0x010a
        /*03aa*/ 	.byte	0x04
	.zero		1


	//   ....[42]....
        /*03ac*/ 	.word	0x00002b50
        /*03b0*/ 	.word	0x00000000
        /*03b4*/ 	.word	0x00000000
        /*03b8*/ 	.short	0x010a
        /*03ba*/ 	.byte	0xff
	.zero		1


	//   ....[43]....
        /*03bc*/ 	.word	0x00002c70
        /*03c0*/ 	.word	0x00000002
        /*03c4*/ 	.word	0x000000d0
        /*03c8*/ 	.short	0x010a
        /*03ca*/ 	.byte	0xff
	.zero		1


	//   ....[44]....
        /*03cc*/ 	.word	0x00002cd0
        /*03d0*/ 	.word	0x00000004
        /*03d4*/ 	.word	0x00000000
        /*03d8*/ 	.short	0x0101
        /*03da*/ 	.byte	0xff
	.zero		1


	//   ....[45]....
        /*03dc*/ 	.word	0x00002cf0
        /*03e0*/ 	.word	0x000000ff
        /*03e4*/ 	.word	0x00000080
        /*03e8*/ 	.short	0x010a
        /*03ea*/ 	.byte	0x04
	.zero		1


	//   ....[46]....
        /*03ec*/ 	.word	0x00002e10
        /*03f0*/ 	.word	0x00000002
        /*03f4*/ 	.word	0x00000070
        /*03f8*/ 	.short	0x010a
        /*03fa*/ 	.byte	0xff
	.zero		1


	//   ....[47]....
        /*03fc*/ 	.word	0x00002f20
        /*0400*/ 	.word	0x00000002
        /*0404*/ 	.word	0x00000000
        /*0408*/ 	.short	0x0101
        /*040a*/ 	.byte	0xff
	.zero		1


	//   ....[48]....
        /*040c*/ 	.word	0x00002fb0
        /*0410*/ 	.word	0x000000ff
        /*0414*/ 	.word	0x00000080
        /*0418*/ 	.short	0x0106
        /*041a*/ 	.byte	0x04
	.zero		1


	//   ....[49]....
        /*041c*/ 	.word	0x00002fd0
        /*0420*/ 	.word	0x000000ff
        /*0424*/ 	.word	0x00000080
        /*0428*/ 	.short	0x010a
        /*042a*/ 	.byte	0x04
	.zero		1


	//   ....[50]....
        /*042c*/ 	.word	0x00003060
        /*0430*/ 	.word	0x000000ff
        /*0434*/ 	.word	0x00000080
        /*0438*/ 	.short	0x0106
        /*043a*/ 	.byte	0x07
	.zero		1


	//   ....[51]....
        /*043c*/ 	.word	0x000030a0
        /*0440*/ 	.word	0x00000000
        /*0444*/ 	.word	0x00000080
        /*0448*/ 	.short	0x010a
        /*044a*/ 	.byte	0xff
	.zero		1


	//   ....[52]....
        /*044c*/ 	.word	0x00003670
        /*0450*/ 	.word	0x00000000
        /*0454*/ 	.word	0x00000070
        /*0458*/ 	.short	0x010a
        /*045a*/ 	.byte	0xff
	.zero		1


	//   ....[53]....
        /*045c*/ 	.word	0x00003770
        /*0460*/ 	.word	0x00000003
        /*0464*/ 	.word	0x00000000
        /*0468*/ 	.short	0x0101
        /*046a*/ 	.byte	0xff
	.zero		1


	//   ....[54]....
        /*046c*/ 	.word	0x00003780
        /*0470*/ 	.word	0x000000ff
        /*0474*/ 	.word	0x00000000
        /*0478*/ 	.short	0x010a
        /*047a*/ 	.byte	0x04
	.zero		1


	//   ....[55]....
        /*047c*/ 	.word	0x00003800
        /*0480*/ 	.word	0x000000ff
        /*0484*/ 	.word	0x000000b0
        /*0488*/ 	.short	0x010a
        /*048a*/ 	.byte	0x2e
	.zero		1


	//   ....[56]....
        /*048c*/ 	.word	0x000038e0
        /*0490*/ 	.word	0x000000ff
        /*0494*/ 	.word	0x00000000
        /*0498*/ 	.short	0x010a
        /*049a*/ 	.byte	0x07
	.zero		1


	//   ....[57]....
        /*049c*/ 	.word	0x00003a20
        /*04a0*/ 	.word	0x000000ff
        /*04a4*/ 	.word	0x00000000
        /*04a8*/ 	.short	0x010a
        /*04aa*/ 	.byte	0x04
	.zero		1


	//   ....[58]....
        /*04ac*/ 	.word	0x00003df0
        /*04b0*/ 	.word	0x000000ff
        /*04b4*/ 	.word	0x00000000
        /*04b8*/ 	.short	0x010a
        /*04ba*/ 	.byte	0x04
	.zero		1


	//   ....[59]....
        /*04bc*/ 	.word	0x00003e80
        /*04c0*/ 	.word	0x000000ff
        /*04c4*/ 	.word	0x00000000
        /*04c8*/ 	.short	0x010a
        /*04ca*/ 	.byte	0x05
	.zero		1


	//   ....[60]....
        /*04cc*/ 	.word	0x00003f10
        /*04d0*/ 	.word	0x000000ff
        /*04d4*/ 	.word	0x00000000
        /*04d8*/ 	.short	0x010a
        /*04da*/ 	.byte	0x05
	.zero		1


	//   ....[61]....
        /*04dc*/ 	.word	0x00003fa0
        /*04e0*/ 	.word	0x000000ff
        /*04e4*/ 	.word	0x00000000
        /*04e8*/ 	.short	0x010a
        /*04ea*/ 	.byte	0x04
	.zero		1


	//   ....[62]....
        /*04ec*/ 	.word	0x00004470
        /*04f0*/ 	.word	0x0000000c
        /*04f4*/ 	.word	0x00000070
        /*04f8*/ 	.short	0x010a
        /*04fa*/ 	.byte	0xff
	.zero		1


	//   ....[63]....
        /*04fc*/ 	.word	0x000045e0
        /*0500*/ 	.word	0x00000000
        /*0504*/ 	.word	0x00000000
        /*0508*/ 	.short	0x0101
        /*050a*/ 	.byte	0xff
	.zero		1


	//   ....[64]....
        /*050c*/ 	.word	0x00004a70
        /*0510*/ 	.word	0x000000ff
        /*0514*/ 	.word	0x00000068
        /*0518*/ 	.short	0x010a
        /*051a*/ 	.byte	0x15
	.zero		1


	//   ....[65]....
        /*051c*/ 	.word	0x00004bf0
        /*0520*/ 	.word	0x000000ff
        /*0524*/ 	.word	0x00000040
        /*0528*/ 	.short	0x010a
        /*052a*/ 	.byte	0x15
	.zero		1


	//   ....[66]....
        /*052c*/ 	.word	0x00004d70
        /*0530*/ 	.word	0x000000ff
        /*0534*/ 	.word	0x00000020
        /*0538*/ 	.short	0x010b
        /*053a*/ 	.byte	0x15
	.zero		1


	//   ....[67]....
        /*053c*/ 	.word	0x00004d80
        /*0540*/ 	.word	0x000000ff
        /*0544*/ 	.word	0x00000000
        /*0548*/ 	.short	0x0101
        /*054a*/ 	.byte	0x06
	.zero		1


	//   ....[68]....
        /*054c*/ 	.word	0x00004d90
        /*0550*/ 	.word	0x000000ff
        /*0554*/ 	.word	0x00000048
        /*0558*/ 	.short	0x010a
        /*055a*/ 	.byte	0x15
	.zero		1


	//   ....[69]....
        /*055c*/ 	.word	0x00004ef0
        /*0560*/ 	.word	0x000000ff
        /*0564*/ 	.word	0x00000028
        /*0568*/ 	.short	0x010b
        /*056a*/ 	.byte	0x15
	.zero		1


	//   ....[70]....
        /*056c*/ 	.word	0x00004f00
        /*0570*/ 	.word	0x000000ff
        /*0574*/ 	.word	0x00000000
        /*0578*/ 	.short	0x0101
        /*057a*/ 	.byte	0x06
	.zero		1


	//   ....[71]....
        /*057c*/ 	.word	0x00004f10
        /*0580*/ 	.word	0x000000ff
        /*0584*/ 	.word	0x00000050
        /*0588*/ 	.short	0x010a
        /*058a*/ 	.byte	0x15
	.zero		1


	//   ....[72]....
        /*058c*/ 	.word	0x00005060
        /*0590*/ 	.word	0x000000ff
        /*0594*/ 	.word	0x00000030
        /*0598*/ 	.short	0x010b
        /*059a*/ 	.byte	0x15
	.zero		1


	//   ....[73]....
        /*059c*/ 	.word	0x00005070
        /*05a0*/ 	.word	0x000000ff
        /*05a4*/ 	.word	0x00000000
        /*05a8*/ 	.short	0x0101
        /*05aa*/ 	.byte	0x06
	.zero		1


	//   ....[74]....
        /*05ac*/ 	.word	0x00005080
        /*05b0*/ 	.word	0x000000ff
        /*05b4*/ 	.word	0x00000058
        /*05b8*/ 	.short	0x010a
        /*05ba*/ 	.byte	0x15
	.zero		1


	//   ....[75]....
        /*05bc*/ 	.word	0x00005270
        /*05c0*/ 	.word	0x000000ff
        /*05c4*/ 	.word	0x00000038
        /*05c8*/ 	.short	0x010b
        /*05ca*/ 	.byte	0x15
	.zero		1


	//   ....[76]....
        /*05cc*/ 	.word	0x00005280
        /*05d0*/ 	.word	0x000000ff
        /*05d4*/ 	.word	0x00000000
        /*05d8*/ 	.short	0x0101
        /*05da*/ 	.byte	0x25
	.zero		1


	//   ....[77]....
        /*05dc*/ 	.word	0x000052b0
        /*05e0*/ 	.word	0x000000ff
        /*05e4*/ 	.word	0x00000040
        /*05e8*/ 	.short	0x010a
        /*05ea*/ 	.byte	0x15
	.zero		1


	//   ....[78]....
        /*05ec*/ 	.word	0x000052d0
        /*05f0*/ 	.word	0x000000ff
        /*05f4*/ 	.word	0x00000048
        /*05f8*/ 	.short	0x010a
        /*05fa*/ 	.byte	0x15
	.zero		1


	//   ....[79]....
        /*05fc*/ 	.word	0x000052f0
        /*0600*/ 	.word	0x000000ff
        /*0604*/ 	.word	0x00000050
        /*0608*/ 	.short	0x010a
        /*060a*/ 	.byte	0x15
	.zero		1


	//   ....[80]....
        /*060c*/ 	.word	0x00005330
        /*0610*/ 	.word	0x00000000
        /*0614*/ 	.word	0x00000058
        /*0618*/ 	.short	0x010a
        /*061a*/ 	.byte	0xff
	.zero		1


	//   ....[81]....
        /*061c*/ 	.word	0x00005680
        /*0620*/ 	.word	0x00000003
        /*0624*/ 	.word	0x00000070
        /*0628*/ 	.short	0x010a
        /*062a*/ 	.byte	0xff
	.zero		1


	//   ....[82]....
        /*062c*/ 	.word	0x00005800
        /*0630*/ 	.word	0x00000000
        /*0634*/ 	.word	0x00000000
        /*0638*/ 	.short	0x0101
        /*063a*/ 	.byte	0xff
	.zero		1


	//   ....[83]....
        /*063c*/ 	.word	0x000063d0
        /*0640*/ 	.word	0x000000ff
        /*0644*/ 	.word	0x00000020
        /*0648*/ 	.short	0x010a
        /*064a*/ 	.byte	0x2c
	.zero		1


	//   ....[84]....
        /*064c*/ 	.word	0x00006440
        /*0650*/ 	.word	0x00000063
        /*0654*/ 	.word	0x00000090
        /*0658*/ 	.short	0x010a
        /*065a*/ 	.byte	0xff
	.zero		1


	//   ....[85]....
        /*065c*/ 	.word	0x00006560
        /*0660*/ 	.word	0x000000ff
        /*0664*/ 	.word	0x00000020
        /*0668*/ 	.short	0x010a
        /*066a*/ 	.byte	0x2c
	.zero		1


	//   ....[86]....
        /*066c*/ 	.word	0x00006660
        /*0670*/ 	.word	0x00000063
        /*0674*/ 	.word	0x00000090
        /*0678*/ 	.short	0x010a
        /*067a*/ 	.byte	0xff
	.zero		1


	//   ....[87]....
        /*067c*/ 	.word	0x00007160
        /*0680*/ 	.word	0x00000000
        /*0684*/ 	.word	0x00000000
        /*0688*/ 	.short	0x0101
        /*068a*/ 	.byte	0xff
	.zero		1


	//   ....[88]....
        /*068c*/ 	.word	0x00007170
        /*0690*/ 	.word	0x00000003
        /*0694*/ 	.word	0x00000020
        /*0698*/ 	.short	0x010a
        /*069a*/ 	.byte	0xff
	.zero		1


	//   ....[89]....
        /*069c*/ 	.word	0x00007240
        /*06a0*/ 	.word	0x00000003
        /*06a4*/ 	.word	0x00000020
        /*06a8*/ 	.short	0x010a
        /*06aa*/ 	.byte	0xff
	.zero		1


	//   ....[90]....
        /*06ac*/ 	.word	0x00007dd0
        /*06b0*/ 	.word	0x0000003f
        /*06b4*/ 	.word	0x00000000
        /*06b8*/ 	.short	0x0101
        /*06ba*/ 	.byte	0xff
	.zero		1


	//   ....[91]....
        /*06bc*/ 	.word	0x00007df0
        /*06c0*/ 	.word	0x00000066
        /*06c4*/ 	.word	0x00000020
        /*06c8*/ 	.short	0x010a
        /*06ca*/ 	.byte	0xff
	.zero		1


	//   ....[92]....
        /*06cc*/ 	.word	0x00007eb0
        /*06d0*/ 	.word	0x00000066
        /*06d4*/ 	.word	0x00000020
        /*06d8*/ 	.short	0x010a
        /*06da*/ 	.byte	0xff
	.zero		1


	//   ....[93]....
        /*06dc*/ 	.word	0x00008a40
        /*06e0*/ 	.word	0x0000003f
        /*06e4*/ 	.word	0x00000000
        /*06e8*/ 	.short	0x0101
        /*06ea*/ 	.byte	0xff
	.zero		1


	//   ....[94]....
        /*06ec*/ 	.word	0x00008a60
        /*06f0*/ 	.word	0x00000067
        /*06f4*/ 	.word	0x00000020
        /*06f8*/ 	.short	0x010a
        /*06fa*/ 	.byte	0xff
	.zero		1


	//   ....[95]....
        /*06fc*/ 	.word	0x00008b20
        /*0700*/ 	.word	0x00000067
        /*0704*/ 	.word	0x00000020
        /*0708*/ 	.short	0x010a
        /*070a*/ 	.byte	0xff
	.zero		1


	//   ....[96]....
        /*070c*/ 	.word	0x00008f40
        /*0710*/ 	.word	0x000000ff
        /*0714*/ 	.word	0x00000000
        /*0718*/ 	.short	0x0101
        /*071a*/ 	.byte	0x04
	.zero		1


	//   ....[97]....
        /*071c*/ 	.word	0x00009710
        /*0720*/ 	.word	0x00000002
        /*0724*/ 	.word	0x00000000
        /*0728*/ 	.short	0x0101
        /*072a*/ 	.byte	0xff
	.zero		1


	//   ....[98]....
        /*072c*/ 	.word	0x000099a0
        /*0730*/ 	.word	0x000000ff
        /*0734*/ 	.word	0x00000000
        /*0738*/ 	.short	0x0101
        /*073a*/ 	.byte	0x04
	.zero		1


	//   ....[99]....
        /*073c*/ 	.word	0x000099c0
        /*0740*/ 	.word	0x00000003
        /*0744*/ 	.word	0x000000e0
        /*0748*/ 	.short	0x010a
        /*074a*/ 	.byte	0xff
	.zero		1


	//   ....[100]....
        /*074c*/ 	.word	0x00009a20
        /*0750*/ 	.word	0x00000000
        /*0754*/ 	.word	0x00000010
        /*0758*/ 	.short	0x010a
        /*075a*/ 	.byte	0xff
	.zero		1


	//   ....[101]....
        /*075c*/ 	.word	0x00009a80
        /*0760*/ 	.word	0x00000000
        /*0764*/ 	.word	0x00000010
        /*0768*/ 	.short	0x010a
        /*076a*/ 	.byte	0xff
	.zero		1


	//   ....[102]....
        /*076c*/ 	.word	0x00009ad0
        /*0770*/ 	.word	0x00000003
        /*0774*/ 	.word	0x00000070
        /*0778*/ 	.short	0x010a
        /*077a*/ 	.byte	0xff
	.zero		1


	//   ....[103]....
        /*077c*/ 	.word	0x00009b30
        /*0780*/ 	.word	0x00000000
        /*0784*/ 	.word	0x00000000
        /*0788*/ 	.short	0x010a
        /*078a*/ 	.byte	0xff
	.zero		1


	//   ....[104]....
        /*078c*/ 	.word	0x00009b80
        /*0790*/ 	.word	0x00000002
        /*0794*/ 	.word	0x000000d0
        /*0798*/ 	.short	0x010a
        /*079a*/ 	.byte	0xff
	.zero		1


	//   ....[105]....
        /*079c*/ 	.word	0x00009be0
        /*07a0*/ 	.word	0x00000002
        /*07a4*/ 	.word	0x00000080
        /*07a8*/ 	.short	0x010a
        /*07aa*/ 	.byte	0xff
	.zero		1


	//   ....[106]....
        /*07ac*/ 	.word	0x00009c30
        /*07b0*/ 	.word	0x00000002
        /*07b4*/ 	.word	0x00000070
        /*07b8*/ 	.short	0x010a
        /*07ba*/ 	.byte	0xff
	.zero		1


	//   ....[107]....
        /*07bc*/ 	.word	0x00009c90
        /*07c0*/ 	.word	0x00000000
        /*07c4*/ 	.word	0x00000080
        /*07c8*/ 	.short	0x010a
        /*07ca*/ 	.byte	0xff
	.zero		1


	//   ....[108]....
        /*07cc*/ 	.word	0x00009ce0
        /*07d0*/ 	.word	0x00000000
        /*07d4*/ 	.word	0x00000070
        /*07d8*/ 	.short	0x010a
        /*07da*/ 	.byte	0xff
	.zero		1


	//   ....[109]....
        /*07dc*/ 	.word	0x00009d40
        /*07e0*/ 	.word	0x00000003
        /*07e4*/ 	.word	0x000000b0
        /*07e8*/ 	.short	0x010a
        /*07ea*/ 	.byte	0xff
	.zero		1


	//   ....[110]....
        /*07ec*/ 	.word	0x00009da0
        /*07f0*/ 	.word	0x00000000
        /*07f4*/ 	.word	0x00000000
        /*07f8*/ 	.short	0x010a
        /*07fa*/ 	.byte	0xff
	.zero		1


	//   ....[111]....
        /*07fc*/ 	.word	0x00009e00
        /*0800*/ 	.word	0x00000000
        /*0804*/ 	.word	0x00000000
        /*0808*/ 	.short	0x010a
        /*080a*/ 	.byte	0xff
	.zero		1


	//   ....[112]....
        /*080c*/ 	.word	0x00009e60
        /*0810*/ 	.word	0x00000000
        /*0814*/ 	.word	0x00000000
        /*0818*/ 	.short	0x010a
        /*081a*/ 	.byte	0xff
	.zero		1


	//   ....[113]....
        /*081c*/ 	.word	0x00009ec0
        /*0820*/ 	.word	0x00000000
        /*0824*/ 	.word	0x00000000
        /*0828*/ 	.short	0x010a
        /*082a*/ 	.byte	0xff
	.zero		1


	//   ....[114]....
        /*082c*/ 	.word	0x00009f20
        /*0830*/ 	.word	0x00000000
        /*0834*/ 	.word	0x00000000
        /*0838*/ 	.short	0x010a
        /*083a*/ 	.byte	0xff
	.zero		1


	//   ....[115]....
        /*083c*/ 	.word	0x00009f70
        /*0840*/ 	.word	0x0000000c
        /*0844*/ 	.word	0x00000070
        /*0848*/ 	.short	0x010a
        /*084a*/ 	.byte	0xff
	.zero		1


	//   ....[116]....
        /*084c*/ 	.word	0x00009fd0
        /*0850*/ 	.word	0x00000000
        /*0854*/ 	.word	0x00000068
        /*0858*/ 	.short	0x010a
        /*085a*/ 	.byte	0xff
	.zero		1


	//   ....[117]....
        /*085c*/ 	.word	0x0000a030
        /*0860*/ 	.word	0x00000000
        /*0864*/ 	.word	0x00000040
        /*0868*/ 	.short	0x010a
        /*086a*/ 	.byte	0xff
	.zero		1


	//   ....[118]....
        /*086c*/ 	.word	0x0000a090
        /*0870*/ 	.word	0x00000000
        /*0874*/ 	.word	0x00000048
        /*0878*/ 	.short	0x010a
        /*087a*/ 	.byte	0xff
	.zero		1


	//   ....[119]....
        /*087c*/ 	.word	0x0000a0f0
        /*0880*/ 	.word	0x00000000
        /*0884*/ 	.word	0x00000050
        /*0888*/ 	.short	0x010a
        /*088a*/ 	.byte	0xff
	.zero		1


	//   ....[120]....
        /*088c*/ 	.word	0x0000a150
        /*0890*/ 	.word	0x00000000
        /*0894*/ 	.word	0x00000058
        /*0898*/ 	.short	0x010a
        /*089a*/ 	.byte	0xff
	.zero		1


	//   ....[121]....
        /*089c*/ 	.word	0x0000a1b0
        /*08a0*/ 	.word	0x00000000
        /*08a4*/ 	.word	0x00000040
        /*08a8*/ 	.short	0x010a
        /*08aa*/ 	.byte	0xff
	.zero		1


	//   ....[122]....
        /*08ac*/ 	.word	0x0000a210
        /*08b0*/ 	.word	0x00000000
        /*08b4*/ 	.word	0x00000048
        /*08b8*/ 	.short	0x010a
        /*08ba*/ 	.byte	0xff
	.zero		1


	//   ....[123]....
        /*08bc*/ 	.word	0x0000a270
        /*08c0*/ 	.word	0x00000000
        /*08c4*/ 	.word	0x00000050
        /*08c8*/ 	.short	0x010a
        /*08ca*/ 	.byte	0xff
	.zero		1


	//   ....[124]....
        /*08cc*/ 	.word	0x0000a2c0
        /*08d0*/ 	.word	0x00000003
        /*08d4*/ 	.word	0x00000070
        /*08d8*/ 	.short	0x010a
        /*08da*/ 	.byte	0xff
	.zero		1


	//   ....[125]....
        /*08dc*/ 	.word	0x0000a320
        /*08e0*/ 	.word	0x00000000
        /*08e4*/ 	.word	0x00000020
        /*08e8*/ 	.short	0x010a
        /*08ea*/ 	.byte	0xff
	.zero		1


	//   ....[126]....
        /*08ec*/ 	.word	0x0000a370
        /*08f0*/ 	.word	0x00000063
        /*08f4*/ 	.word	0x00000090
        /*08f8*/ 	.short	0x010a
        /*08fa*/ 	.byte	0xff
	.zero		1


	//   ....[127]....
        /*08fc*/ 	.word	0x0000a3c0
        /*0900*/ 	.word	0x00000003
        /*0904*/ 	.word	0x00000020
        /*0908*/ 	.short	0x010a
        /*090a*/ 	.byte	0xff
	.zero		1


	//   ....[128]....
        /*090c*/ 	.word	0x0000a410
        /*0910*/ 	.word	0x00000066
        /*0914*/ 	.word	0x00000020
        /*0918*/ 	.short	0x010a
        /*091a*/ 	.byte	0xff
	.zero		1


	//   ....[129]....
        /*091c*/ 	.word	0x0000a460
        /*0920*/ 	.word	0x00000067
        /*0924*/ 	.word	0x00000020
        /*0928*/ 	.short	0x010a
        /*092a*/ 	.byte	0xff
	.zero		1


	//----- nvinfo : EIATTR_NUM_MBARRIERS
	.align		4
.L_47:
        /*092c*/ 	.byte	0x03, 0x38
        /*092e*/ 	.short	0x001e


	//----- nvinfo : EIATTR_EXIT_INSTR_OFFSETS
	.align		4
        /*0930*/ 	.byte	0x04, 0x1c
        /*0932*/ 	.short	(.L_49 - .L_48)


	//   ....[0]....
.L_48:
        /*0934*/ 	.word	0x00002b80


	//   ....[1]....
        /*0938*/ 	.word	0x00003070


	//   ....[2]....
        /*093c*/ 	.word	0x000030d0


	//   ....[3]....
        /*0940*/ 	.word	0x00004200


	//   ....[4]....
        /*0944*/ 	.word	0x00005360


	//   ....[5]....
        /*0948*/ 	.word	0x000053a0


	//   ....[6]....
        /*094c*/ 	.word	0x00009890


	//   ....[7]....
        /*0950*/ 	.word	0x00009910


	//   ....[8]....
        /*0954*/ 	.word	0x00009940


	//   ....[9]....
        /*0958*/ 	.word	0x000099b0


	//----- nvinfo : EIATTR_MAX_THREADS
	.align		4
.L_49:
        /*095c*/ 	.byte	0x04, 0x05
        /*095e*/ 	.short	(.L_51 - .L_50)
.L_50:
        /*0960*/ 	.word	0x00000100
        /*0964*/ 	.word	0x00000001
        /*0968*/ 	.word	0x00000001


	//----- nvinfo : EIATTR_CRS_STACK_SIZE
	.align		4
.L_51:
        /*096c*/ 	.byte	0x04, 0x1e
        /*096e*/ 	.short	(.L_53 - .L_52)
.L_52:
        /*0970*/ 	.word	0x00000000


	//----- nvinfo : EIATTR_CBANK_PARAM_SIZE
	.align		4
.L_53:
        /*0974*/ 	.byte	0x03, 0x19
        /*0976*/ 	.short	0x0800


	//----- nvinfo : EIATTR_PARAM_CBANK
	.align		4
        /*0978*/ 	.byte	0x04, 0x0a
        /*097a*/ 	.short	(.L_55 - .L_54)
	.align		4
.L_54:
        /*097c*/ 	.word	index@(.nv.constant0._ZN7cutlass13device_kernelINS_4gemm6kernel13GemmUniversalIN4cute5tupleIJiiiiEEENS1_10collective13CollectiveMmaINS1_35MainloopSm100TmaUmmaWarpSpecializedILi2ELi2ELi4ENS5_IJNS4_1CILi2EEESB_NSA_ILi1EEEEEEEENS5_IJNSA_ILi64EEENSA_ILi256EEENSA_ILi128EEEEEENS_10bfloat16_tENS5_IJlSC_lEEESJ_SK_NS4_8TiledMMAINS4_8MMA_AtomIJNS4_20SM100_MMA_F16BF16_SSISJ_SJ_fLi64ELi256ELNS4_4UMMA5MajorE0ELSP_0ELNSO_7ScaleInE0ELSQ_0EEEEEENS4_6LayoutINS5_IJSC_SC_SC_EEENS5_IJNSA_ILi0EEESV_SV_EEEEENS5_IJNS4_10UnderscoreESY_SY_EEEEENS4_23SM90_TMA_LOAD_MULTICASTENS4_14ComposedLayoutINS4_7SwizzleILi3ELi4ELi3EEENS4_18smem_ptr_flag_bitsILi16EEENST_INS5_IJNSA_ILi8EEESF_EEENS5_IJSF_SC_EEEEEEEvNS4_8identityES11_S1B_vS1C_EENS_8epilogue10collective18CollectiveEpilogueINS1E_23Sm100TmaWarpSpecializedILi4ELi2ELi32ELb1ELb0EEEJSI_NS5_IJNST_ISF_SC_EES1J_EEESJ_SK_SJ_SK_NS1E_6fusion15FusionCallbacksIS1I_NS1L_17LinearCombinationISJ_fSJ_fLNS_15FloatRoundStyleE2EEESI_S1K_JEEENS4_5SM1004TMEM4LOAD26SM100_TMEM_LOAD_16dp256b8xENS4_13SM90_TMA_LOADES1B_NS4_17SM75_U32x4_LDSM_NENS4_14SM90_TMA_STOREES1B_NS4_17SM90_U32x4_STSM_NENS4_39AutoVectorizingCopyWithAssumedAlignmentILi128EEEEEEvvEEEEvNT_6ParamsE)
        /*0980*/ 	.short	0x0380
        /*0982*/ 	.short	0x0800


	//----- nvinfo : EIATTR_SW_WAR
	.align		4
.L_55:
        /*0984*/ 	.byte	0x04, 0x36
        /*0986*/ 	.short	(.L_57 - .L_56)
.L_56:
        /*0988*/ 	.word	0x00000008
.L_57:


//--------------------- .nv.callgraph             --------------------------
	.section	.nv.callgraph,"",@"SHT_CUDA_CALLGRAPH"
	.align	4
	.sectionentsize	8
	.align		4
        /*0000*/ 	.word	0x00000000
	.align		4
        /*0004*/ 	.word	0xffffffff
	.align		4
        /*0008*/ 	.word	index@(_ZN7cutlass13device_kernelINS_4gemm6kernel13GemmUniversalIN4cute5tupleIJiiiiEEENS1_10collective13CollectiveMmaINS1_35MainloopSm100TmaUmmaWarpSpecializedILi2ELi2ELi4ENS5_IJNS4_1CILi2EEESB_NSA_ILi1EEEEEEEENS5_IJNSA_ILi64EEENSA_ILi256EEENSA_ILi128EEEEEENS_10bfloat16_tENS5_IJlSC_lEEESJ_SK_NS4_8TiledMMAINS4_8MMA_AtomIJNS4_20SM100_MMA_F16BF16_SSISJ_SJ_fLi64ELi256ELNS4_4UMMA5MajorE0ELSP_0ELNSO_7ScaleInE0ELSQ_0EEEEEENS4_6LayoutINS5_IJSC_SC_SC_EEENS5_IJNSA_ILi0EEESV_SV_EEEEENS5_IJNS4_10UnderscoreESY_SY_EEEEENS4_23SM90_TMA_LOAD_MULTICASTENS4_14ComposedLayoutINS4_7SwizzleILi3ELi4ELi3EEENS4_18smem_ptr_flag_bitsILi16EEENST_INS5_IJNSA_ILi8EEESF_EEENS5_IJSF_SC_EEEEEEEvNS4_8identityES11_S1B_vS1C_EENS_8epilogue10collective18CollectiveEpilogueINS1E_23Sm100TmaWarpSpecializedILi4ELi2ELi32ELb1ELb0EEEJSI_NS5_IJNST_ISF_SC_EES1J_EEESJ_SK_SJ_SK_NS1E_6fusion15FusionCallbacksIS1I_NS1L_17LinearCombinationISJ_fSJ_fLNS_15FloatRoundStyleE2EEESI_S1K_JEEENS4_5SM1004TMEM4LOAD26SM100_TMEM_LOAD_16dp256b8xENS4_13SM90_TMA_LOADES1B_NS4_17SM75_U32x4_LDSM_NENS4_14SM90_TMA_STOREES1B_NS4_17SM90_U32x4_STSM_NENS4_39AutoVectorizingCopyWithAssumedAlignmentILi128EEEEEEvvEEEEvNT_6ParamsE)
	.align		4
        /*000c*/ 	.word	index@(__assertfail)
	.align		4
        /*0010*/ 	.word	0x00000000
	.align		4
        /*0014*/ 	.word	0xfffffffe
	.align		4
        /*0018*/ 	.word	0x00000000
	.align		4
        /*001c*/ 	.word	0xfffffffd
	.align		4
        /*0020*/ 	.word	0x00000000
	.align		4
        /*0024*/ 	.word	0xfffffffc


//--------------------- .nv.constant4             --------------------------
	.section	.nv.constant4,"a",@progbits
	.align	8
	.align		8
.nv.constant4:
        /*0000*/ 	.dword	__assertfail
	.align		8
        /*0008*/ 	.dword	__unnamed_1
	.align		8
        /*0010*/ 	.dword	__unnamed_2
	.align		8
        /*0018*/ 	.dword	_ZN40_INTERNAL_0fbc5fb5_4_k_cu_a2dbdb04_258314cuda3std3__45__cpo5beginE
	.align		8
        /*0020*/ 	.dword	_ZN40_INTERNAL_0fbc5fb5_4_k_cu_a2dbdb04_258314cuda3std3__45__cpo3endE
	.align		8
        /*0028*/ 	.dword	_ZN40_INTERNAL_0fbc5fb5_4_k_cu_a2dbdb04_258314cuda3std3__45__cpo6cbeginE
	.align		8
        /*0030*/ 	.dword	_ZN40_INTERNAL_0fbc5fb5_4_k_cu_a2dbdb04_258314cuda3std3__45__cpo4cendE
	.align		8
        /*0038*/ 	.dword	_ZN40_INTERNAL_0fbc5fb5_4_k_cu_a2dbdb04_258314cuda3std3__442_GLOBAL__N__0fbc5fb5_4_k_cu_a2dbdb04_258316ignoreE
	.align		8
        /*0040*/ 	.dword	_ZN40_INTERNAL_0fbc5fb5_4_k_cu_a2dbdb04_258314cuda3std3__419piecewise_constructE
	.align		8
        /*0048*/ 	.dword	_ZN40_INTERNAL_0fbc5fb5_4_k_cu_a2dbdb04_258314cuda3std3__48in_placeE
	.align		8
        /*0050*/ 	.dword	_ZN40_INTERNAL_0fbc5fb5_4_k_cu_a2dbdb04_258314cuda3std6ranges3__45__cpo4swapE
	.align		8
        /*0058*/ 	.dword	_ZN40_INTERNAL_0fbc5fb5_4_k_cu_a2dbdb04_258314cuda3std6ranges3__45__cpo9iter_moveE
	.align		8
        /*0060*/ 	.dword	_ZN40_INTERNAL_0fbc5fb5_4_k_cu_a2dbdb04_258314cute7productE
	.align		8
        /*0068*/ 	.dword	_ZN40_INTERNAL_0fbc5fb5_4_k_cu_a2dbdb04_258314cute1_E
	.align		8
        /*0070*/ 	.dword	$str$25
	.align		8
        /*0078*/ 	.dword	$str$26
	.align		8
        /*0080*/ 	.dword	$str$27
	.align		8
        /*0088*/ 	.dword	$str$28


//--------------------- .text._ZN7cutlass13device_kernelINS_4gemm6kernel13GemmUniversalIN4cute5tupleIJiiiiEEENS1_10collective13CollectiveMmaINS1_35MainloopSm100TmaUmmaWarpSpecializedILi2ELi2ELi4ENS5_IJNS4_1CILi2EEESB_NSA_ILi1EEEEEEEENS5_IJNSA_ILi64EEENSA_ILi256EEENSA_ILi128EEEEEENS_10bfloat16_tENS5_IJlSC_lEEESJ_SK_NS4_8TiledMMAINS4_8MMA_AtomIJNS4_20SM100_MMA_F16BF16_SSISJ_SJ_fLi64ELi256ELNS4_4UMMA5MajorE0ELSP_0ELNSO_7ScaleInE0ELSQ_0EEEEEENS4_6LayoutINS5_IJSC_SC_SC_EEENS5_IJNSA_ILi0EEESV_SV_EEEEENS5_IJNS4_10UnderscoreESY_SY_EEEEENS4_23SM90_TMA_LOAD_MULTICASTENS4_14ComposedLayoutINS4_7SwizzleILi3ELi4ELi3EEENS4_18smem_ptr_flag_bitsILi16EEENST_INS5_IJNSA_ILi8EEESF_EEENS5_IJSF_SC_EEEEEEEvNS4_8identityES11_S1B_vS1C_EENS_8epilogue10collective18CollectiveEpilogueINS1E_23Sm100TmaWarpSpecializedILi4ELi2ELi32ELb1ELb0EEEJSI_NS5_IJNST_ISF_SC_EES1J_EEESJ_SK_SJ_SK_NS1E_6fusion15FusionCallbacksIS1I_NS1L_17LinearCombinationISJ_fSJ_fLNS_15FloatRoundStyleE2EEESI_S1K_JEEENS4_5SM1004TMEM4LOAD26SM100_TMEM_LOAD_16dp256b8xENS4_13SM90_TMA_LOADES1B_NS4_17SM75_U32x4_LDSM_NENS4_14SM90_TMA_STOREES1B_NS4_17SM90_U32x4_STSM_NENS4_39AutoVectorizingCopyWithAssumedAlignmentILi128EEEEEEvvEEEEvNT_6ParamsE --------------------------
	.section	.text._ZN7cutlass13device_kernelINS_4gemm6kernel13GemmUniversalIN4cute5tupleIJiiiiEEENS1_10collective13CollectiveMmaINS1_35MainloopSm100TmaUmmaWarpSpecializedILi2ELi2ELi4ENS5_IJNS4_1CILi2EEESB_NSA_ILi1EEEEEEEENS5_IJNSA_ILi64EEENSA_ILi256EEENSA_ILi128EEEEEENS_10bfloat16_tENS5_IJlSC_lEEESJ_SK_NS4_8TiledMMAINS4_8MMA_AtomIJNS4_20SM100_MMA_F16BF16_SSISJ_SJ_fLi64ELi256ELNS4_4UMMA5MajorE0ELSP_0ELNSO_7ScaleInE0ELSQ_0EEEEEENS4_6LayoutINS5_IJSC_SC_SC_EEENS5_IJNSA_ILi0EEESV_SV_EEEEENS5_IJNS4_10UnderscoreESY_SY_EEEEENS4_23SM90_TMA_LOAD_MULTICASTENS4_14ComposedLayoutINS4_7SwizzleILi3ELi4ELi3EEENS4_18smem_ptr_flag_bitsILi16EEENST_INS5_IJNSA_ILi8EEESF_EEENS5_IJSF_SC_EEEEEEEvNS4_8identityES11_S1B_vS1C_EENS_8epilogue10collective18CollectiveEpilogueINS1E_23Sm100TmaWarpSpecializedILi4ELi2ELi32ELb1ELb0EEEJSI_NS5_IJNST_ISF_SC_EES1J_EEESJ_SK_SJ_SK_NS1E_6fusion15FusionCallbacksIS1I_NS1L_17LinearCombinationISJ_fSJ_fLNS_15FloatRoundStyleE2EEESI_S1K_JEEENS4_5SM1004TMEM4LOAD26SM100_TMEM_LOAD_16dp256b8xENS4_13SM90_TMA_LOADES1B_NS4_17SM75_U32x4_LDSM_NENS4_14SM90_TMA_STOREES1B_NS4_17SM90_U32x4_STSM_NENS4_39AutoVectorizingCopyWithAssumedAlignmentILi128EEEEEEvvEEEEvNT_6ParamsE,"ax",@progbits
	.align	128
.text._ZN7cutlass13device_kernelINS_4gemm6kernel13GemmUniversalIN4cute5tupleIJiiiiEEENS1_10collective13CollectiveMmaINS1_35MainloopSm100TmaUmmaWarpSpecializedILi2ELi2ELi4ENS5_IJNS4_1CILi2EEESB_NSA_ILi1EEEEEEEENS5_IJNSA_ILi64EEENSA_ILi256EEENSA_ILi128EEEEEENS_10bfloat16_tENS5_IJlSC_lEEESJ_SK_NS4_8TiledMMAINS4_8MMA_AtomIJNS4_20SM100_MMA_F16BF16_SSISJ_SJ_fLi64ELi256ELNS4_4UMMA5MajorE0ELSP_0ELNSO_7ScaleInE0ELSQ_0EEEEEENS4_6LayoutINS5_IJSC_SC_SC_EEENS5_IJNSA_ILi0EEESV_SV_EEEEENS5_IJNS4_10UnderscoreESY_SY_EEEEENS4_23SM90_TMA_LOAD_MULTICASTENS4_14ComposedLayoutINS4_7SwizzleILi3ELi4ELi3EEENS4_18smem_ptr_flag_bitsILi16EEENST_INS5_IJNSA_ILi8EEESF_EEENS5_IJSF_SC_EEEEEEEvNS4_8identityES11_S1B_vS1C_EENS_8epilogue10collective18CollectiveEpilogueINS1E_23Sm100TmaWarpSpecializedILi4ELi2ELi32ELb1ELb0EEEJSI_NS5_IJNST_ISF_SC_EES1J_EEESJ_SK_SJ_SK_NS1E_6fusion15FusionCallbacksIS1I_NS1L_17LinearCombinationISJ_fSJ_fLNS_15FloatRoundStyleE2EEESI_S1K_JEEENS4_5SM1004TMEM4LOAD26SM100_TMEM_LOAD_16dp256b8xENS4_13SM90_TMA_LOADES1B_NS4_17SM75_U32x4_LDSM_NENS4_14SM90_TMA_STOREES1B_NS4_17SM90_U32x4_STSM_NENS4_39AutoVectorizingCopyWithAssumedAlignmentILi128EEEEEEvvEEEEvNT_6ParamsE:
        .type           _ZN7cutlass13device_kernelINS_4gemm6kernel13GemmUniversalIN4cute5tupleIJiiiiEEENS1_10collective13CollectiveMmaINS1_35MainloopSm100TmaUmmaWarpSpecializedILi2ELi2ELi4ENS5_IJNS4_1CILi2EEESB_NSA_ILi1EEEEEEEENS5_IJNSA_ILi64EEENSA_ILi256EEENSA_ILi128EEEEEENS_10bfloat16_tENS5_IJlSC_lEEESJ_SK_NS4_8TiledMMAINS4_8MMA_AtomIJNS4_20SM100_MMA_F16BF16_SSISJ_SJ_fLi64ELi256ELNS4_4UMMA5MajorE0ELSP_0ELNSO_7ScaleInE0ELSQ_0EEEEEENS4_6LayoutINS5_IJSC_SC_SC_EEENS5_IJNSA_ILi0EEESV_SV_EEEEENS5_IJNS4_10UnderscoreESY_SY_EEEEENS4_23SM90_TMA_LOAD_MULTICASTENS4_14ComposedLayoutINS4_7SwizzleILi3ELi4ELi3EEENS4_18smem_ptr_flag_bitsILi16EEENST_INS5_IJNSA_ILi8EEESF_EEENS5_IJSF_SC_EEEEEEEvNS4_8identityES11_S1B_vS1C_EENS_8epilogue10collective18CollectiveEpilogueINS1E_23Sm100TmaWarpSpecializedILi4ELi2ELi32ELb1ELb0EEEJSI_NS5_IJNST_ISF_SC_EES1J_EEESJ_SK_SJ_SK_NS1E_6fusion15FusionCallbacksIS1I_NS1L_17LinearCombinationISJ_fSJ_fLNS_15FloatRoundStyleE2EEESI_S1K_JEEENS4_5SM1004TMEM4LOAD26SM100_TMEM_LOAD_16dp256b8xENS4_13SM90_TMA_LOADES1B_NS4_17SM75_U32x4_LDSM_NENS4_14SM90_TMA_STOREES1B_NS4_17SM90_U32x4_STSM_NENS4_39AutoVectorizingCopyWithAssumedAlignmentILi128EEEEEEvvEEEEvNT_6ParamsE,@function
        .size           _ZN7cutlass13device_kernelINS_4gemm6kernel13GemmUniversalIN4cute5tupleIJiiiiEEENS1_10collective13CollectiveMmaINS1_35MainloopSm100TmaUmmaWarpSpecializedILi2ELi2ELi4ENS5_IJNS4_1CILi2EEESB_NSA_ILi1EEEEEEEENS5_IJNSA_ILi64EEENSA_ILi256EEENSA_ILi128EEEEEENS_10bfloat16_tENS5_IJlSC_lEEESJ_SK_NS4_8TiledMMAINS4_8MMA_AtomIJNS4_20SM100_MMA_F16BF16_SSISJ_SJ_fLi64ELi256ELNS4_4UMMA5MajorE0ELSP_0ELNSO_7ScaleInE0ELSQ_0EEEEEENS4_6LayoutINS5_IJSC_SC_SC_EEENS5_IJNSA_ILi0EEESV_SV_EEEEENS5_IJNS4_10UnderscoreESY_SY_EEEEENS4_23SM90_TMA_LOAD_MULTICASTENS4_14ComposedLayoutINS4_7SwizzleILi3ELi4ELi3EEENS4_18smem_ptr_flag_bitsILi16EEENST_INS5_IJNSA_ILi8EEESF_EEENS5_IJSF_SC_EEEEEEEvNS4_8identityES11_S1B_vS1C_EENS_8epilogue10collective18CollectiveEpilogueINS1E_23Sm100TmaWarpSpecializedILi4ELi2ELi32ELb1ELb0EEEJSI_NS5_IJNST_ISF_SC_EES1J_EEESJ_SK_SJ_SK_NS1E_6fusion15FusionCallbacksIS1I_NS1L_17LinearCombinationISJ_fSJ_fLNS_15FloatRoundStyleE2EEESI_S1K_JEEENS4_5SM1004TMEM4LOAD26SM100_TMEM_LOAD_16dp256b8xENS4_13SM90_TMA_LOADES1B_NS4_17SM75_U32x4_LDSM_NENS4_14SM90_TMA_STOREES1B_NS4_17SM90_U32x4_STSM_NENS4_39AutoVectorizingCopyWithAssumedAlignmentILi128EEEEEEvvEEEEvNT_6ParamsE,(.L_x_181 - _ZN7cutlass13device_kernelINS_4gemm6kernel13GemmUniversalIN4cute5tupleIJiiiiEEENS1_10collective13CollectiveMmaINS1_35MainloopSm100TmaUmmaWarpSpecializedILi2ELi2ELi4ENS5_IJNS4_1CILi2EEESB_NSA_ILi1EEEEEEEENS5_IJNSA_ILi64EEENSA_ILi256EEENSA_ILi128EEEEEENS_10bfloat16_tENS5_IJlSC_lEEESJ_SK_NS4_8TiledMMAINS4_8MMA_AtomIJNS4_20SM100_MMA_F16BF16_SSISJ_SJ_fLi64ELi256ELNS4_4UMMA5MajorE0ELSP_0ELNSO_7ScaleInE0ELSQ_0EEEEEENS4_6LayoutINS5_IJSC_SC_SC_EEENS5_IJNSA_ILi0EEESV_SV_EEEEENS5_IJNS4_10UnderscoreESY_SY_EEEEENS4_23SM90_TMA_LOAD_MULTICASTENS4_14ComposedLayoutINS4_7SwizzleILi3ELi4ELi3EEENS4_18smem_ptr_flag_bitsILi16EEENST_INS5_IJNSA_ILi8EEESF_EEENS5_IJSF_SC_EEEEEEEvNS4_8identityES11_S1B_vS1C_EENS_8epilogue10collective18CollectiveEpilogueINS1E_23Sm100TmaWarpSpecializedILi4ELi2ELi32ELb1ELb0EEEJSI_NS5_IJNST_ISF_SC_EES1J_EEESJ_SK_SJ_SK_NS1E_6fusion15FusionCallbacksIS1I_NS1L_17LinearCombinationISJ_fSJ_fLNS_15FloatRoundStyleE2EEESI_S1K_JEEENS4_5SM1004TMEM4LOAD26SM100_TMEM_LOAD_16dp256b8xENS4_13SM90_TMA_LOADES1B_NS4_17SM75_U32x4_LDSM_NENS4_14SM90_TMA_STOREES1B_NS4_17SM90_U32x4_STSM_NENS4_39AutoVectorizingCopyWithAssumedAlignmentILi128EEEEEEvvEEEEvNT_6ParamsE)
        .other          _ZN7cutlass13device_kernelINS_4gemm6kernel13GemmUniversalIN4cute5tupleIJiiiiEEENS1_10collective13CollectiveMmaINS1_35MainloopSm100TmaUmmaWarpSpecializedILi2ELi2ELi4ENS5_IJNS4_1CILi2EEESB_NSA_ILi1EEEEEEEENS5_IJNSA_ILi64EEENSA_ILi256EEENSA_ILi128EEEEEENS_10bfloat16_tENS5_IJlSC_lEEESJ_SK_NS4_8TiledMMAINS4_8MMA_AtomIJNS4_20SM100_MMA_F16BF16_SSISJ_SJ_fLi64ELi256ELNS4_4UMMA5MajorE0ELSP_0ELNSO_7ScaleInE0ELSQ_0EEEEEENS4_6LayoutINS5_IJSC_SC_SC_EEENS5_IJNSA_ILi0EEESV_SV_EEEEENS5_IJNS4_10UnderscoreESY_SY_EEEEENS4_23SM90_TMA_LOAD_MULTICASTENS4_14ComposedLayoutINS4_7SwizzleILi3ELi4ELi3EEENS4_18smem_ptr_flag_bitsILi16EEENST_INS5_IJNSA_ILi8EEESF_EEENS5_IJSF_SC_EEEEEEEvNS4_8identityES11_S1B_vS1C_EENS_8epilogue10collective18CollectiveEpilogueINS1E_23Sm100TmaWarpSpecializedILi4ELi2ELi32ELb1ELb0EEEJSI_NS5_IJNST_ISF_SC_EES1J_EEESJ_SK_SJ_SK_NS1E_6fusion15FusionCallbacksIS1I_NS1L_17LinearCombinationISJ_fSJ_fLNS_15FloatRoundStyleE2EEESI_S1K_JEEENS4_5SM1004TMEM4LOAD26SM100_TMEM_LOAD_16dp256b8xENS4_13SM90_TMA_LOADES1B_NS4_17SM75_U32x4_LDSM_NENS4_14SM90_TMA_STOREES1B_NS4_17SM90_U32x4_STSM_NENS4_39AutoVectorizingCopyWithAssumedAlignmentILi128EEEEEEvvEEEEvNT_6ParamsE,@"STO_CUDA_ENTRY STV_DEFAULT"
_ZN7cutlass13device_kernelINS_4gemm6kernel13GemmUniversalIN4cute5tupleIJiiiiEEENS1_10collective13CollectiveMmaINS1_35MainloopSm100TmaUmmaWarpSpecializedILi2ELi2ELi4ENS5_IJNS4_1CILi2EEESB_NSA_ILi1EEEEEEEENS5_IJNSA_ILi64EEENSA_ILi256EEENSA_ILi128EEEEEENS_10bfloat16_tENS5_IJlSC_lEEESJ_SK_NS4_8TiledMMAINS4_8MMA_AtomIJNS4_20SM100_MMA_F16BF16_SSISJ_SJ_fLi64ELi256ELNS4_4UMMA5MajorE0ELSP_0ELNSO_7ScaleInE0ELSQ_0EEEEEENS4_6LayoutINS5_IJSC_SC_SC_EEENS5_IJNSA_ILi0EEESV_SV_EEEEENS5_IJNS4_10UnderscoreESY_SY_EEEEENS4_23SM90_TMA_LOAD_MULTICASTENS4_14ComposedLayoutINS4_7SwizzleILi3ELi4ELi3EEENS4_18smem_ptr_flag_bitsILi16EEENST_INS5_IJNSA_ILi8EEESF_EEENS5_IJSF_SC_EEEEEEEvNS4_8identityES11_S1B_vS1C_EENS_8epilogue10collective18CollectiveEpilogueINS1E_23Sm100TmaWarpSpecializedILi4ELi2ELi32ELb1ELb0EEEJSI_NS5_IJNST_ISF_SC_EES1J_EEESJ_SK_SJ_SK_NS1E_6fusion15FusionCallbacksIS1I_NS1L_17LinearCombinationISJ_fSJ_fLNS_15FloatRoundStyleE2EEESI_S1K_JEEENS4_5SM1004TMEM4LOAD26SM100_TMEM_LOAD_16dp256b8xENS4_13SM90_TMA_LOADES1B_NS4_17SM75_U32x4_LDSM_NENS4_14SM90_TMA_STOREES1B_NS4_17SM90_U32x4_STSM_NENS4_39AutoVectorizingCopyWithAssumedAlignmentILi128EEEEEEvvEEEEvNT_6ParamsE:
[----:B------:R-:W1:Y:S01]  /*0000*/  LDC R1, c[0x0][0x37c] ;  /* 0x0000df00ff017b82 */ /* 0x000e620000000800 */
[----:B------:R-:W2:Y:S01]  /*0010*/  S2R R93, SR_TID.X ;  /* 0x00000000005d7919 */ /* 0x000ea20000002100 */
[----:B------:R-:W3:Y:S01]  /*0020*/  LDCU.64 UR8, c[0x0][0x890] ;  /* 0x00011200ff0877ac */ /* 0x000ee20008000a00 */
[----:B------:R-:W-:Y:S02]  /*0030*/  PRMT R81, RZ, 0x7610, R81 ;  /* 0x00007610ff517816 */ /* 0x000fe40000000051 */
[----:B------:R-:W-:Y:S01]  /*0040*/  ELECT P4, URZ, PT ;  /* 0x0000000000ff782f */ /* 0x000fe20003880000 */
[----:B---3--:R-:W-:-:S04]  /*0050*/  UISETP.NE.U32.AND UP0, UPT, UR8, URZ, UPT ;  /* 0x000000ff0800728c */ /* 0x008fc8000bf05070 */
[----:B------:R-:W-:Y:S01]  /*0060*/  UISETP.NE.AND.EX UP0, UPT, UR9, URZ, UPT, UP0 ;  /* 0x000000ff0900728c */ /* 0x000fe2000bf05300 */
[----:B--2---:R-:W-:-:S05]  /*0070*/  SHF.R.U32.HI R82, RZ, 0x5, R93 ;  /* 0x00000005ff527819 */ /* 0x004fca000001165d */
[----:B------:R-:W2:Y:S02]  /*0080*/  SHFL.IDX PT, R0, R82, RZ, 0x1f ;  /* 0x00001fff52007589 */ /* 0x000ea400000e0000 */
[----:B--2---:R-:W-:Y:S01]  /*0090*/  R2UR UR17, R0 ;  /* 0x00000000001172ca */ /* 0x004fe200000e0000 */
[----:B-1----:R-:W-:-:S14]  /*00a0*/  BRA.U UP0, `(.L_x_0) ;  /* 0x0000000100307547 */ /* 0x002fdc000b800000 */
[----:B------:R-:W1:Y:S02]  /*00b0*/  LDCU.64 UR4, c[0x0][0x888] ;  /* 0x00011100ff0477ac */ /* 0x000e640008000a00 */
[----:B-1----:R-:W-:-:S04]  /*00c0*/  UISETP.NE.U32.AND UP0, UPT, UR4, URZ, UPT ;  /* 0x000000ff0400728c */ /* 0x002fc8000bf05070 */
[----:B------:R-:W-:-:S09]  /*00d0*/  UISETP.NE.AND.EX UP0, UPT, UR5, URZ, UPT, UP0 ;  /* 0x000000ff0500728c */ /* 0x000fd2000bf05300 */
[----:B------:R-:W-:Y:S05]  /*00e0*/  BRA.U !UP0, `(.L_x_1) ;  /* 0x0000000108147547 */ /* 0x000fea000b800000 */
[----:B------:R-:W1:Y:S01]  /*00f0*/  LDC.64 R2, c[0x0][0x888] ;  /* 0x00022200ff027b82 */ /* 0x000e620000000a00 */
[----:B------:R-:W1:Y:S02]  /*0100*/  LDCU.64 UR4, c[0x0][0x358] ;  /* 0x00006b00ff0477ac */ /* 0x000e640008000a00 */
[----:B-1----:R1:W5:Y:S01]  /*0110*/  LDG.E R41, desc[UR4][R2.64] ;  /* 0x0000000402297981 */ /* 0x002362000c1e1900 */
[----:B------:R-:W-:Y:S01]  /*0120*/  HFMA2 R81, -RZ, RZ, 0, 5.9604644775390625e-08 ;  /* 0x00000001ff517431 */ /* 0x000fe200000001ff */
[----:B------:R-:W-:Y:S05]  /*0130*/  BRA `(.L_x_0) ;  /* 0x00000000000c7947 */ /* 0x000fea0003800000 */
.L_x_1:
[----:B------:R-:W1:Y:S01]  /*0140*/  LDCU UR4, c[0x0][0x880] ;  /* 0x00011000ff0477ac */ /* 0x000e620008000800 */
[----:B------:R-:W-:Y:S01]  /*0150*/  HFMA2 R81, -RZ, RZ, 0, 5.9604644775390625e-08 ;  /* 0x00000001ff517431 */ /* 0x000fe200000001ff */
[----:B-1----:R-:W-:-:S07]  /*0160*/  MOV R41, UR4 ;  /* 0x0000000400297c02 */ /* 0x002fce0008000f00 */
.L_x_0:
[----:B------:R-:W2:Y:S02]  /*0170*/  LDCU.64 UR4, c[0x0][0x8b0] ;  /* 0x00011600ff0477ac */ /* 0x000ea40008000a00 */
[----:B--2---:R-:W-:-:S04]  /*0180*/  UISETP.NE.U32.AND UP0, UPT, UR4, URZ, UPT ;  /* 0x000000ff0400728c */ /* 0x004fc8000bf05070 */
[----:B------:R-:W-:-:S09]  /*0190*/  UISETP.NE.AND.EX UP0, UPT, UR5, URZ, UPT, UP0 ;  /* 0x000000ff0500728c */ /* 0x000fd2000bf05300 */
[----:B------:R-:W-:Y:S05]  /*01a0*/  BRA.U UP0, `(.L_x_2) ;  /* 0x0000000100287547 */ /* 0x000fea000b800000 */
[----:B------:R-:W2:Y:S02]  /*01b0*/  LDCU.64 UR4, c[0x0][0x8a8] ;  /* 0x00011500ff0477ac */ /* 0x000ea40008000a00 */
[----:B--2---:R-:W-:-:S04]  /*01c0*/  UISETP.NE.U32.AND UP0, UPT, UR4, URZ, UPT ;  /* 0x000000ff0400728c */ /* 0x004fc8000bf05070 */
[----:B------:R-:W-:-:S09]  /*01d0*/  UISETP.NE.AND.EX UP0, UPT, UR5, URZ, UPT, UP0 ;  /* 0x000000ff0500728c */ /* 0x000fd2000bf05300 */
[----:B------:R-:W-:Y:S05]  /*01e0*/  BRA.U !UP0, `(.L_x_3) ;  /* 0x0000000108107547 */ /* 0x000fea000b800000 */
[----:B------:R-:W2:Y:S01]  /*01f0*/  LDC.64 R38, c[0x0][0x8a8] ;  /* 0x00022a00ff267b82 */ /* 0x000ea20000000a00 */
[----:B------:R-:W2:Y:S02]  /*0200*/  LDCU.64 UR4, c[0x0][0x358] ;  /* 0x00006b00ff0477ac */ /* 0x000ea40008000a00 */
[----:B--2---:R2:W5:Y:S01]  /*0210*/  LDG.E R38, desc[UR4][R38.64] ;  /* 0x0000000426267981 */ /* 0x004562000c1e1900 */
[----:B------:R-:W-:Y:S05]  /*0220*/  BRA `(.L_x_2) ;  /* 0x0000000000087947 */ /* 0x000fea0003800000 */
.L_x_3:
[----:B------:R-:W2:Y:S02]  /*0230*/  LDCU UR4, c[0x0][0x8a0] ;  /* 0x00011400ff0477ac */ /* 0x000ea40008000800 */
[----:B--2---:R-:W-:Y:S02]  /*0240*/  MOV R38, UR4 ;  /* 0x0000000400267c02 */ /* 0x004fe40008000f00 */
.L_x_2:
[----:B------:R-:W-:Y:S01]  /*0250*/  IMAD.U32 R0, RZ, RZ, UR17 ;  /* 0x00000011ff007e24 */ /* 0x000fe2000f8e00ff */
[----:B------:R-:W-:Y:S04]  /*0260*/  BSSY.RECONVERGENT B0, `(.L_x_4) ;  /* 0x000000c000007945 */ /* 0x000fe80003800200 */
[C---:B------:R-:W-:Y:S02]  /*0270*/  ISETP.NE.OR P1, PT, R0.reuse, 0x1, !P4 ;  /* 0x000000010000780c */ /* 0x040fe40006725670 */
[----:B------:R-:W-:-:S11]  /*0280*/  ISETP.NE.OR P0, PT, R0, 0x3, !P4 ;  /* 0x000000030000780c */ /* 0x000fd60006705670 */
[----:B------:R-:W-:Y:S05]  /*0290*/  @P1 BRA `(.L_x_5) ;  /* 0x0000000000201947 */ /* 0x000fea0003800000 */
[----:B------:R-:W3:Y:S02]  /*02a0*/  LDCU.64 UR4, c[0x0][0x348] ;  /* 0x00006900ff0477ac */ /* 0x000ee40008000a00 */
[----:B---3--:R-:W-:Y:S02]  /*02b0*/  UIADD3 UR6, UP1, UPT, UR4, 0x80, URZ ;  /* 0x0000008004067890 */ /* 0x008fe4000ff3e0ff */
[----:B------:R-:W-:Y:S02]  /*02c0*/  UIADD3 UR4, UP0, UPT, UR4, 0x180, URZ ;  /* 0x0000018004047890 */ /* 0x000fe4000ff1e0ff */
[----:B------:R-:W-:Y:S02]  /*02d0*/  UIADD3.X UR7, UPT, UPT, URZ, UR5, URZ, UP1, !UPT ;  /* 0x00000005ff077290 */ /* 0x000fe40008ffe4ff */
[----:B------:R-:W-:-:S07]  /*02e0*/  UIADD3.X UR5, UPT, UPT, URZ, UR5, URZ, UP0, !UPT ;  /* 0x00000005ff057290 */ /* 0x000fce00087fe4ff */
[----:B------:R3:W-:Y:S02]  /*02f0*/  UTMACCTL.PF [UR6] ;  /* 0x00000000060079b9 */ /* 0x0007e40008040000 */
[----:B------:R3:W-:Y:S02]  /*0300*/  UTMACCTL.PF [UR4] ;  /* 0x00000000040079b9 */ /* 0x0007e40008040000 */
[----:B---3--:R-:W-:Y:S01]  /*0310*/  NOP ;  /* 0x0000000000007918 */ /* 0x008fe20000000000 */
.L_x_5:
[----:B------:R-:W-:Y:S05]  /*0320*/  BSYNC.RECONVERGENT B0 ;  /* 0x0000000000007941 */ /* 0x000fea0003800200 */
.L_x_4:
[----:B------:R-:W-:Y:S04]  /*0330*/  BSSY.RECONVERGENT B0, `(.L_x_6) ;  /* 0x000000a000007945 */ /* 0x000fe80003800200 */
        /* <DEDUP_REMOVED lines=9> */
.L_x_7:
[----:B------:R-:W-:Y:S05]  /*03d0*/  BSYNC.RECONVERGENT B0 ;  /* 0x0000000000007941 */ /* 0x000fea0003800200 */
.L_x_6:
[----:B------:R-:W3:Y:S01]  /*03e0*/  LDCU.64 UR4, c[0x0][0x888] ;  /* 0x00011100ff0477ac */ /* 0x000ee20008000a00 */
[----:B------:R-:W-:Y:S02]  /*03f0*/  UISETP.EQ.U32.AND UP1, UPT, UR8, URZ, UPT ;  /* 0x000000ff0800728c */ /* 0x000fe4000bf22070 */
[----:B------:R-:W-:Y:S02]  /*0400*/  UPLOP3.LUT UP3, UPT, UPT, UPT, UPT, 0x80, 0x8 ;  /* 0x000000000008789c */ /* 0x000fe40003f6f070 */
[----:B---3--:R-:W-:-:S04]  /*0410*/  UISETP.NE.U32.AND UP0, UPT, UR4, URZ, UPT ;  /* 0x000000ff0400728c */ /* 0x008fc8000bf05070 */
[----:B------:R-:W-:-:S04]  /*0420*/  UISETP.NE.AND.EX UP0, UPT, UR5, URZ, UPT, UP0 ;  /* 0x000000ff0500728c */ /* 0x000fc8000bf05300 */
[----:B------:R-:W-:-:S04]  /*0430*/  UISETP.EQ.OR.EX UP2, UPT, UR9, URZ, !UP0, UP1 ;  /* 0x000000ff0900728c */ /* 0x000fc8000c742710 */
[----:B------:R-:W-:-:S06]  /*0440*/  UP2UR UR4, UPR, URZ, 0x4 ;  /* 0x00000004ff047883 */ /* 0x000fcc0008000000 */
[----:B------:R-:W-:Y:S01]  /*0450*/  MOV R84, UR4 ;  /* 0x0000000400547c02 */ /* 0x000fe20008000f00 */
[----:B------:R-:W-:Y:S06]  /*0460*/  BRA.U !UP2, `(.L_x_8) ;  /* 0x000000010a207547 */ /* 0x000fec000b800000 */
[----:B------:R-:W-:Y:S01]  /*0470*/  UISETP.NE.U32.AND UP1, UPT, UR8, URZ, UPT ;  /* 0x000000ff0800728c */ /* 0x000fe2000bf25070 */
[----:B-----5:R-:W-:Y:S01]  /*0480*/  FSETP.NEU.AND P0, PT, R41, RZ, PT ;  /* 0x000000ff2900720b */ /* 0x020fe20003f0d000 */
[----:B------:R-:W-:Y:S02]  /*0490*/  USEL UR4, URZ, 0xffffffff, UP0 ;  /* 0xffffffffff047887 */ /* 0x000fe40008000000 */
[----:B------:R-:W-:-:S10]  /*04a0*/  UISETP.NE.AND.EX UP1, UPT, UR9, URZ, UPT, UP1 ;  /* 0x000000ff0900728c */ /* 0x000fd4000bf25310 */
[----:B------:R-:W-:Y:S01]  /*04b0*/  VOTEU.ANY UP0, P0 ;  /* 0x0000000000ff7886 */ /* 0x000fe20000000100 */
[----:B------:R-:W-:-:S04]  /*04c0*/  @!UP1 USEL UR4, URZ, 0xffffffff, UP0 ;  /* 0xffffffffff049887 */ /* 0x000fc80008000000 */
[----:B------:R-:W-:-:S04]  /*04d0*/  ULOP3.LUT UR4, UR4, 0x1, URZ, 0xc0, !UPT ;  /* 0x0000000104047892 */ /* 0x000fc8000f8ec0ff */
[----:B------:R-:W-:-:S11]  /*04e0*/  UISETP.NE.U32.AND UP3, UPT, UR4, 0x1, UPT ;  /* 0x000000010400788c */ /* 0x000fd6000bf65070 */
.L_x_8:
[----:B-1----:R-:W1:Y:S01]  /*04f0*/  SHFL.IDX PT, R2, R82, RZ, 0x1f ;  /* 0x00001fff52027589 */ /* 0x002e6200000e0000 */
[----:B------:R-:W-:-:S04]  /*0500*/  UISETP.NE.AND UP0, UPT, UR17, 0x2, UPT ;  /* 0x000000021100788c */ /* 0x000fc8000bf05270 */
[----:B------:R-:W-:Y:S01]  /*0510*/  USEL UR40, URZ, 0x1, UP0 ;  /* 0x00000001ff287887 */ /* 0x000fe20008000000 */
[----:B-1----:R-:W-:-:S13]  /*0520*/  ISETP.NE.AND P0, PT, R2, RZ, PT ;  /* 0x000000ff0200720c */ /* 0x002fda0003f05270 */
[----:B------:R-:W-:Y:S05]  /*0530*/  @P0 BRA `(.L_x_9) ;  /* 0x0000000000480947 */ /* 0x000fea0003800000 */
[----:B------:R-:W1:Y:S01]  /*0540*/  S2UR UR4, SR_CgaCtaId ;  /* 0x00000000000479c3 */ /* 0x000e620000008800 */
[----:B------:R-:W-:Y:S01]  /*0550*/  UMOV UR5, 0x400 ;  /* 0x0000040000057882 */ /* 0x000fe20000000000 */
[----:B------:R-:W-:Y:S01]  /*0560*/  UMOV UR8, 0x1 ;  /* 0x0000000100087882 */ /* 0x000fe20000000000 */
[----:B------:R-:W-:Y:S01]  /*0570*/  UMOV UR6, 0x3 ;  /* 0x0000000300067882 */ /* 0x000fe20000000000 */
[----:B------:R-:W-:-:S04]  /*0580*/  UIADD3 UR8, UPT, UPT, -UR8, 0x100000, URZ ;  /* 0x0010000008087890 */ /* 0x000fc8000fffe1ff */
[----:B------:R-:W-:Y:S02]  /*0590*/  USHF.L.U32 UR9, UR8, 0xb, URZ ;  /* 0x0000000b08097899 */ /* 0x000fe400080006ff */
[----:B------:R-:W-:Y:S02]  /*05a0*/  USHF.L.U32 UR8, UR8, 0x1, URZ ;  /* 0x0000000108087899 */ /* 0x000fe400080006ff */
[----:B------:R-:W-:-:S04]  /*05b0*/  UIADD3 UR6, UPT, UPT, -UR6, 0x100000, URZ ;  /* 0x0010000006067890 */ /* 0x000fc8000fffe1ff */
[----:B------:R-:W-:Y:S02]  /*05c0*/  USHF.L.U32 UR7, UR6, 0xb, URZ ;  /* 0x0000000b06077899 */ /* 0x000fe400080006ff */
[----:B------:R-:W-:Y:S01]  /*05d0*/  USHF.L.U32 UR6, UR6, 0x1, URZ ;  /* 0x0000000106067899 */ /* 0x000fe200080006ff */
[----:B------:R-:W-:Y:S01]  /*05e0*/  ELECT P0, URZ, PT ;  /* 0x0000000000ff782f */ /* 0x000fe20003800000 */
[----:B-1----:R-:W-:Y:S01]  /*05f0*/  ULEA UR4, UR4, UR5, 0x18 ;  /* 0x0000000504047291 */ /* 0x002fe2000f8ec0ff */
[----:B------:R-:W1:Y:S11]  /*0600*/  FENCE.VIEW.ASYNC.S ;  /* 0x00000000000073c6 */ /* 0x000e760000000000 */
[----:B-1----:R1:W3:Y:S01]  /*0610*/  SYNCS.EXCH.64 URZ, [UR4], UR8 ;  /* 0x0000000804ff75b2 */ /* 0x0022e20008000100 */
[----:B------:R1:W4:Y:S01]  /*0620*/  SYNCS.EXCH.64 URZ, [UR4+0x10], UR6 ;  /* 0x0000100604ff75b2 */ /* 0x0003220008000100 */
[----:B------:R1:W1:Y:S01]  /*0630*/  SYNCS.EXCH.64 URZ, [UR4+0x8], UR8 ;  /* 0x0000080804ff75b2 */ /* 0x0002620008000100 */
[----:B------:R1:W1:Y:S01]  /*0640*/  SYNCS.EXCH.64 URZ, [UR4+0x18], UR6 ;  /* 0x0000180604ff75b2 */ /* 0x0002620008000100 */
[----:B------:R-:W-:Y:S01]  /*0650*/  NOP ;  /* 0x0000000000007918 */ /* 0x000fe20000000000 */
.L_x_9:
[----:B------:R-:W2:Y:S01]  /*0660*/  SHFL.IDX PT, R2, R82, RZ, 0x1f ;  /* 0x00001fff52027589 */ /* 0x000ea200000e0000 */
[----:B------:R-:W-:Y:S01]  /*0670*/  NOP ;  /* 0x0000000000007918 */ /* 0x000fe20000000000 */
[----:B--2---:R-:W-:-:S13]  /*0680*/  ISETP.NE.AND P0, PT, R2, 0x1, PT ;  /* 0x000000010200780c */ /* 0x004fda0003f05270 */
[----:B------:R-:W-:Y:S05]  /*0690*/  @P0 BRA `(.L_x_10) ;  /* 0x0000000000580947 */ /* 0x000fea0003800000 */
[----:B-1----:R-:W1:Y:S01]  /*06a0*/  S2UR UR4, SR_CgaCtaId ;  /* 0x00000000000479c3 */ /* 0x002e620000008800 */
        /* <DEDUP_REMOVED lines=12> */
[----:B-1----:R2:W1:Y:S01]  /*0770*/  SYNCS.EXCH.64 URZ, [UR4+0x20], UR8 ;  /* 0x0000200804ff75b2 */ /* 0x0024620008000100 */
[----:B------:R2:W1:Y:S01]  /*0780*/  SYNCS.EXCH.64 URZ, [UR4+0x40], UR6 ;  /* 0x0000400604ff75b2 */ /* 0x0004620008000100 */
[----:B------:R2:W1:Y:S01]  /*0790*/  SYNCS.EXCH.64 URZ, [UR4+0x28], UR8 ;  /* 0x0000280804ff75b2 */ /* 0x0004620008000100 */
[----:B------:R2:W1:Y:S01]  /*07a0*/  SYNCS.EXCH.64 URZ, [UR4+0x48], UR6 ;  /* 0x0000480604ff75b2 */ /* 0x0004620008000100 */
[----:B------:R2:W1:Y:S01]  /*07b0*/  SYNCS.EXCH.64 URZ, [UR4+0x30], UR8 ;  /* 0x0000300804ff75b2 */ /* 0x0004620008000100 */
[----:B------:R2:W1:Y:S01]  /*07c0*/  SYNCS.EXCH.64 URZ, [UR4+0x50], UR6 ;  /* 0x0000500604ff75b2 */ /* 0x0004620008000100 */
[----:B------:R2:W1:Y:S01]  /*07d0*/  SYNCS.EXCH.64 URZ, [UR4+0x38], UR8 ;  /* 0x0000380804ff75b2 */ /* 0x0004620008000100 */
[----:B------:R2:W1:Y:S02]  /*07e0*/  SYNCS.EXCH.64 URZ, [UR4+0x58], UR6 ;  /* 0x0000580604ff75b2 */ /* 0x0004640008000100 */
[----:B--2---:R-:W-:Y:S01]  /*07f0*/  NOP ;  /* 0x0000000000007918 */ /* 0x004fe20000000000 */
.L_x_10:
[----:B------:R-:W2:Y:S01]  /*0800*/  SHFL.IDX PT, R2, R82, RZ, 0x1f ;  /* 0x00001fff52027589 */ /* 0x000ea200000e0000 */
[----:B------:R-:W-:Y:S01]  /*0810*/  NOP ;  /* 0x0000000000007918 */ /* 0x000fe20000000000 */
[----:B--2---:R-:W-:-:S13]  /*0820*/  ISETP.NE.AND P0, PT, R2, 0x3, PT ;  /* 0x000000030200780c */ /* 0x004fda0003f05270 */
[----:B------:R-:W-:Y:S05]  /*0830*/  @P0 BRA `(.L_x_11) ;  /* 0x0000000000300947 */ /* 0x000fea0003800000 */
[----:B-1----:R-:W1:Y:S01]  /*0840*/  S2UR UR4, SR_CgaCtaId ;  /* 0x00000000000479c3 */ /* 0x002e620000008800 */
[----:B------:R-:W-:Y:S01]  /*0850*/  UMOV UR6, 0x400 ;  /* 0x0000040000067882 */ /* 0x000fe20000000000 */
[----:B------:R-:W-:Y:S01]  /*0860*/  UMOV UR5, 0x20 ;  /* 0x0000002000057882 */ /* 0x000fe20000000000 */
[----:B------:R-:W-:Y:S01]  /*0870*/  ELECT P0, URZ, PT ;  /* 0x0000000000ff782f */ /* 0x000fe20003800000 */
[----:B-1----:R-:W-:Y:S02]  /*0880*/  ULEA UR6, UR4, UR6, 0x18 ;  /* 0x0000000604067291 */ /* 0x002fe4000f8ec0ff */
[----:B------:R-:W-:-:S04]  /*0890*/  UIADD3 UR4, UPT, UPT, -UR5, 0x100000, URZ ;  /* 0x0010000005047890 */ /* 0x000fc8000fffe1ff */
[----:B------:R-:W-:Y:S02]  /*08a0*/  USHF.L.U32 UR5, UR4, 0xb, URZ ;  /* 0x0000000b04057899 */ /* 0x000fe400080006ff */
[----:B------:R-:W-:Y:S01]  /*08b0*/  USHF.L.U32 UR4, UR4, 0x1, URZ ;  /* 0x0000000104047899 */ /* 0x000fe200080006ff */
[----:B------:R-:W1:Y:S11]  /*08c0*/  FENCE.VIEW.ASYNC.S ;  /* 0x00000000000073c6 */ /* 0x000e760000000000 */
[----:B-1----:R2:W1:Y:S01]  /*08d0*/  SYNCS.EXCH.64 URZ, [UR6+0x60], UR4 ;  /* 0x0000600406ff75b2 */ /* 0x0024620008000100 */
[----:B------:R2:W1:Y:S02]  /*08e0*/  SYNCS.EXCH.64 URZ, [UR6+0x68], UR4 ;  /* 0x0000680406ff75b2 */ /* 0x0004640008000100 */
[----:B--2---:R-:W-:Y:S01]  /*08f0*/  NOP ;  /* 0x0000000000007918 */ /* 0x004fe20000000000 */
.L_x_11:
[----:B------:R-:W2:Y:S01]  /*0900*/  SHFL.IDX PT, R2, R82, RZ, 0x1f ;  /* 0x00001fff52027589 */ /* 0x000ea200000e0000 */
[----:B------:R-:W-:Y:S01]  /*0910*/  NOP ;  /* 0x0000000000007918 */ /* 0x000fe20000000000 */
[----:B--2---:R-:W-:-:S13]  /*0920*/  ISETP.NE.AND P0, PT, R2, 0x4, PT ;  /* 0x000000040200780c */ /* 0x004fda0003f05270 */
[----:B------:R-:W-:Y:S05]  /*0930*/  @P0 BRA `(.L_x_12) ;  /* 0x00000000004c0947 */ /* 0x000fea0003800000 */
[----:B-1----:R-:W1:Y:S01]  /*0940*/  S2UR UR6, SR_CgaCtaId ;  /* 0x00000000000679c3 */ /* 0x002e620000008800 */
[----:B------:R-:W-:Y:S01]  /*0950*/  UMOV UR4, 0x3a0 ;  /* 0x000003a000047882 */ /* 0x000fe20000000000 */
[----:B------:R-:W-:Y:S01]  /*0960*/  UMOV UR5, 0x400 ;  /* 0x0000040000057882 */ /* 0x000fe20000000000 */
[----:B------:R-:W-:Y:S01]  /*0970*/  USEL UR4, UR4, 0x320, UP3 ;  /* 0x0000032004047887 */ /* 0x000fe20009800000 */
[----:B------:R-:W-:Y:S01]  /*0980*/  UMOV UR8, 0x1 ;  /* 0x0000000100087882 */ /* 0x000fe20000000000 */
[----:B------:R-:W-:Y:S01]  /*0990*/  ELECT P0, URZ, PT ;  /* 0x0000000000ff782f */ /* 0x000fe20003800000 */
[----:B------:R-:W-:-:S04]  /*09a0*/  UIADD3 UR8, UPT, UPT, -UR8, 0x100000, URZ ;  /* 0x0010000008087890 */ /* 0x000fc8000fffe1ff */
[----:B------:R-:W-:Y:S02]  /*09b0*/  USHF.L.U32 UR9, UR8, 0xb, URZ ;  /* 0x0000000b08097899 */ /* 0x000fe400080006ff */
[----:B------:R-:W-:Y:S02]  /*09c0*/  USHF.L.U32 UR8, UR8, 0x1, URZ ;  /* 0x0000000108087899 */ /* 0x000fe400080006ff */
[----:B-1----:R-:W-:Y:S02]  /*09d0*/  ULEA UR6, UR6, UR5, 0x18 ;  /* 0x0000000506067291 */ /* 0x002fe4000f8ec0ff */
[----:B------:R-:W-:-:S04]  /*09e0*/  UIADD3 UR4, UPT, UPT, -UR4, 0x100000, URZ ;  /* 0x0010000004047890 */ /* 0x000fc8000fffe1ff */
[----:B------:R-:W-:Y:S02]  /*09f0*/  USHF.L.U32 UR5, UR4, 0xb, URZ ;  /* 0x0000000b04057899 */ /* 0x000fe400080006ff */
[----:B------:R-:W-:Y:S01]  /*0a00*/  USHF.L.U32 UR4, UR4, 0x1, URZ ;  /* 0x0000000104047899 */ /* 0x000fe200080006ff */
[----:B------:R-:W1:Y:S03]  /*0a10*/  FENCE.VIEW.ASYNC.S ;  /* 0x00000000000073c6 */ /* 0x000e660000000000 */
[----:B-1----:R2:W1:Y:S08]  /*0a20*/  SYNCS.EXCH.64 URZ, [UR6+0x70], UR8 ;  /* 0x0000700806ff75b2 */ /* 0x0024700008000100 */
[----:B------:R2:W1:Y:S01]  /*0a30*/  SYNCS.EXCH.64 URZ, [UR6+0x80], UR4 ;  /* 0x0000800406ff75b2 */ /* 0x0004620008000100 */
[----:B------:R2:W1:Y:S01]  /*0a40*/  SYNCS.EXCH.64 URZ, [UR6+0x78], UR8 ;  /* 0x0000780806ff75b2 */ /* 0x0004620008000100 */
[----:B------:R2:W1:Y:S02]  /*0a50*/  SYNCS.EXCH.64 URZ, [UR6+0x88], UR4 ;  /* 0x0000880406ff75b2 */ /* 0x0004640008000100 */
[----:B--2---:R-:W-:Y:S01]  /*0a60*/  NOP ;  /* 0x0000000000007918 */ /* 0x004fe20000000000 */
.L_x_12:
        /* <DEDUP_REMOVED lines=26> */
.L_x_13:
[----:B------:R-:W2:Y:S01]  /*0c10*/  SHFL.IDX PT, R2, R82, RZ, 0x1f ;  /* 0x00001fff52027589 */ /* 0x000ea200000e0000 */
[----:B------:R-:W1:Y:S01]  /*0c20*/  S2UR UR52, SR_CgaCtaId ;  /* 0x00000000003479c3 */ /* 0x000e620000008800 */
[----:B------:R-:W-:Y:S01]  /*0c30*/  NOP ;  /* 0x0000000000007918 */ /* 0x000fe20000000000 */
[----:B--2---:R-:W-:-:S13]  /*0c40*/  ISETP.NE.AND P0, PT, R2, 0x3, PT ;  /* 0x000000030200780c */ /* 0x004fda0003f05270 */
[----:B-1----:R-:W-:Y:S05]  /*0c50*/  @P0 BRA `(.L_x_14) ;  /* 0x0000000000340947 */ /* 0x002fea0003800000 */
[----:B------:R-:W-:Y:S01]  /*0c60*/  UMOV UR4, 0x400 ;  /* 0x0000040000047882 */ /* 0x000fe20000000000 */
[----:B------:R-:W-:Y:S01]  /*0c70*/  UMOV UR6, 0x20 ;  /* 0x0000002000067882 */ /* 0x000fe20000000000 */
[----:B------:R-:W-:Y:S02]  /*0c80*/  ULEA UR4, UR52, UR4, 0x18 ;  /* 0x0000000434047291 */ /* 0x000fe4000f8ec0ff */
[----:B------:R-:W-:-:S04]  /*0c90*/  UIADD3 UR6, UPT, UPT, -UR6, 0x100000, URZ ;  /* 0x0010000006067890 */ /* 0x000fc8000fffe1ff */
[----:B------:R-:W-:Y:S02]  /*0ca0*/  USHF.L.U32 UR7, UR6, 0xb, URZ ;  /* 0x0000000b06077899 */ /* 0x000fe400080006ff */
[----:B------:R-:W-:Y:S01]  /*0cb0*/  USHF.L.U32 UR6, UR6, 0x1, URZ ;  /* 0x0000000106067899 */ /* 0x000fe200080006ff */
[----:B------:R-:W-:Y:S01]  /*0cc0*/  ELECT P0, URZ, PT ;  /* 0x0000000000ff782f */ /* 0x000fe20003800000 */
[----:B------:R-:W1:Y:S10]  /*0cd0*/  FENCE.VIEW.ASYNC.S ;  /* 0x00000000000073c6 */ /* 0x000e740000000000 */
[----:B-1----:R1:W2:Y:S01]  /*0ce0*/  SYNCS.EXCH.64 URZ, [UR4+0xd0], UR6 ;  /* 0x0000d00604ff75b2 */ /* 0x0022a20008000100 */
[----:B------:R1:W1:Y:S01]  /*0cf0*/  SYNCS.EXCH.64 URZ, [UR4+0xe0], UR6 ;  /* 0x0000e00604ff75b2 */ /* 0x0002620008000100 */
[----:B------:R1:W1:Y:S01]  /*0d00*/  SYNCS.EXCH.64 URZ, [UR4+0xd8], UR6 ;  /* 0x0000d80604ff75b2 */ /* 0x0002620008000100 */
[----:B------:R1:W1:Y:S01]  /*0d10*/  SYNCS.EXCH.64 URZ, [UR4+0xe8], UR6 ;  /* 0x0000e80604ff75b2 */ /* 0x0002620008000100 */
[----:B------:R-:W-:Y:S01]  /*0d20*/  NOP ;  /* 0x0000000000007918 */ /* 0x000fe20000000000 */
.L_x_14:
[----:B-1----:R-:W1:Y:S01]  /*0d30*/  LDCU UR4, c[0x0][0x36c] ;  /* 0x00006d80ff0477ac */ /* 0x002e620008000800 */
[----:B------:R-:W-:Y:S01]  /*0d40*/  ISETP.NE.OR P4, PT, R0, 0x2, !P4 ;  /* 0x000000020000780c */ /* 0x000fe20006785670 */
[----:B------:R-:W-:Y:S01]  /*0d50*/  NOP ;  /* 0x0000000000007918 */ /* 0x000fe20000000000 */
[----:B------:R-:W-:Y:S01]  /*0d60*/  LOP3.LUT R0, R93, 0x1f, RZ, 0xc0, !PT ;  /* 0x0000001f5d007812 */ /* 0x000fe200078ec0ff */
[----:B------:R-:W-:Y:S02]  /*0d70*/  UISETP.NE.AND UP4, UPT, UR17, URZ, UPT ;  /* 0x000000ff1100728c */ /* 0x000fe4000bf85270 */
[----:B-1----:R-:W-:-:S09]  /*0d80*/  UISETP.EQ.U32.AND UP5, UPT, UR4, 0x1, UPT ;  /* 0x000000010400788c */ /* 0x002fd2000bfa2070 */
[----:B------:R-:W-:Y:S05]  /*0d90*/  BRA.U !UP5, `(.L_x_15) ;  /* 0x000000010d087547 */ /* 0x000fea000b800000 */
[----:B--234-:R-:W-:Y:S01]  /*0da0*/  UCGABAR_ARV ;  /* 0x00000000000079c7 */ /* 0x01cfe20008000000 */
[----:B------:R-:W-:Y:S05]  /*0db0*/  BRA `(.L_x_16) ;  /* 0x0000000000047947 */ /* 0x000fea0003800000 */
.L_x_15:
[----:B--234-:R-:W-:Y:S01]  /*0dc0*/  NOP ;  /* 0x0000000000007918 */ /* 0x01cfe20000000000 */
.L_x_16:
[----:B------:R-:W1:Y:S01]  /*0dd0*/  S2UR UR20, SR_CTAID.Y ;  /* 0x00000000001479c3 */ /* 0x000e620000002600 */
[----:B------:R-:W-:-:S05]  /*0de0*/  CS2R.32 R83, SR_CgaSize ;  /* 0x0000000000537805 */ /* 0x000fca0000008a00 */
[----:B------:R-:W-:-:S05]  /*0df0*/  IMAD R83, R83, -0xa0, RZ ;  /* 0xffffff6053537824 */ /* 0x000fca00078e02ff */
[----:B------:R-:W-:-:S14]  /*0e00*/  R2UR UR4, R83 ;  /* 0x00000000530472ca */ /* 0x000fdc00000e0000 */
[----:B------:R-:W2:Y:S01]  /*0e10*/  LDCU UR4, c[0x0][UR4+0x2b4] ;  /* 0x00005680040477ac */ /* 0x000ea20008000800 */
[----:B------:R-:W-:-:S05]  /*0e20*/  CS2R.32 R83, SR_CgaSize ;  /* 0x0000000000537805 */ /* 0x000fca0000008a00 */
[----:B------:R-:W-:-:S05]  /*0e30*/  IMAD R83, R83, -0xa0, RZ ;  /* 0xffffff6053537824 */ /* 0x000fca00078e02ff */
[----:B------:R-:W-:-:S14]  /*0e40*/  R2UR UR5, R83 ;  /* 0x00000000530572ca */ /* 0x000fdc00000e0000 */
[----:B------:R-:W3:Y:S01]  /*0e50*/  LDCU UR5, c[0x0][UR5+0x2b0] ;  /* 0x00005600050577ac */ /* 0x000ee20008000800 */
[----:B------:R-:W4:Y:S01]  /*0e60*/  S2UR UR16, SR_CTAID.X ;  /* 0x00000000001079c3 */ /* 0x000f220000002500 */
[----:B------:R-:W-:-:S05]  /*0e70*/  CS2R.32 R83, SR_CgaSize ;  /* 0x0000000000537805 */ /* 0x000fca0000008a00 */
[----:B------:R-:W-:-:S05]  /*0e80*/  IMAD R83, R83, -0xa0, RZ ;  /* 0xffffff6053537824 */ /* 0x000fca00078e02ff */
[----:B------:R-:W-:-:S14]  /*0e90*/  R2UR UR7, R83 ;  /* 0x00000000530772ca */ /* 0x000fdc00000e0000 */
[----:B------:R-:W3:Y:S01]  /*0ea0*/  LDCU UR7, c[0x0][UR7+0x2a4] ;  /* 0x00005480070777ac */ /* 0x000ee20008000800 */
[----:B------:R-:W-:-:S05]  /*0eb0*/  CS2R.32 R83, SR_CgaSize ;  /* 0x0000000000537805 */ /* 0x000fca0000008a00 */
[----:B------:R-:W-:-:S05]  /*0ec0*/  IMAD R83, R83, -0xa0, RZ ;  /* 0xffffff6053537824 */ /* 0x000fca00078e02ff */
[----:B------:R-:W-:-:S14]  /*0ed0*/  R2UR UR63, R83 ;  /* 0x00000000533f72ca */ /* 0x000fdc00000e0000 */
[----:B------:R-:W3:Y:S01]  /*0ee0*/  LDCU UR63, c[0x0][UR63+0x2a0] ;  /* 0x000054003f3f77ac */ /* 0x000ee20008000800 */
[----:B------:R-:W-:Y:S02]  /*0ef0*/  ULOP3.LUT UR55, UR52, 0x1, URZ, 0xc0, !UPT ;  /* 0x0000000134377892 */ /* 0x000fe4000f8ec0ff */
[----:B------:R-:W-:Y:S02]  /*0f00*/  USHF.R.U32.HI UR26, URZ, 0x1, UR52 ;  /* 0x00000001ff1a7899 */ /* 0x000fe40008011634 */
[----:B------:R-:W-:Y:S02]  /*0f10*/  UISETP.GT.U32.AND UP1, UPT, UR55, 0xffff, UPT ;  /* 0x0000ffff3700788c */ /* 0x000fe4000bf24070 */
[----:B------:R-:W-:Y:S01]  /*0f20*/  USHF.L.U32 UR38, UR52, 0xa, URZ ;  /* 0x0000000a34267899 */ /* 0x000fe200080006ff */
[----:B-1----:R-:W-:Y:S01]  /*0f30*/  I2FP.F32.U32 R2, UR20 ;  /* 0x0000001400027c45 */ /* 0x002fe20008201000 */
[----:B------:R-:W1:Y:S04]  /*0f40*/  LDCU UR21, c[0x0][0xb24] ;  /* 0x00016480ff1577ac */ /* 0x000e680008000800 */
[----:B--2---:R-:W-:Y:S01]  /*0f50*/  FMUL R2, R2, UR4 ;  /* 0x0000000402027c20 */ /* 0x004fe20008400000 */
[----:B------:R-:W-:Y:S01]  /*0f60*/  ULOP3.LUT UR4, UR52, 0x2, URZ, 0xc0, !UPT ;  /* 0x0000000234047892 */ /* 0x000fe2000f8ec0ff */
[----:B----4-:R-:W-:Y:S01]  /*0f70*/  I2FP.F32.U32 R3, UR16 ;  /* 0x0000001000037c45 */ /* 0x010fe20008201000 */
[----:B------:R-:W2:Y:S03]  /*0f80*/  LDCU UR42, c[0x0][0xb24] ;  /* 0x00016480ff2a77ac */ /* 0x000ea60008000800 */
[----:B------:R-:W4:Y:S01]  /*0f90*/  F2I.U32.TRUNC.NTZ R2, R2 ;  /* 0x0000000200027305 */ /* 0x000f22000020f000 */
[----:B---3--:R-:W-:Y:S01]  /*0fa0*/  FMUL R3, R3, UR5 ;  /* 0x0000000503037c20 */ /* 0x008fe20008400000 */
[----:B------:R-:W-:Y:S01]  /*0fb0*/  UISETP.GT.U32.AND UP0, UPT, UR4, 0xffff, UPT ;  /* 0x0000ffff0400788c */ /* 0x000fe2000bf04070 */
[----:B------:R-:W3:Y:S05]  /*0fc0*/  LDCU UR28, c[0x0][0xb30] ;  /* 0x00016600ff1c77ac */ /* 0x000eea0008000800 */
[----:B------:R-:W1:Y:S01]  /*0fd0*/  F2I.U32.TRUNC.NTZ R3, R3 ;  /* 0x0000000300037305 */ /* 0x000e62000020f000 */
[----:B------:R-:W-:-:S02]  /*0fe0*/  USEL UR30, UR4, 0xffff, !UP0 ;  /* 0x0000ffff041e7887 */ /* 0x000fc4000c000000 */
[----:B------:R-:W-:Y:S01]  /*0ff0*/  USHF.L.U32 UR37, UR52, 0xd, URZ ;  /* 0x0000000d34257899 */ /* 0x000fe200080006ff */
[----:B------:R-:W-:Y:S01]  /*1000*/  UMOV UR32, 0x5 ;  /* 0x0000000500207882 */ /* 0x000fe20000000000 */
[----:B------:R-:W-:Y:S01]  /*1010*/  USEL UR31, UR55, 0xffff, !UP1 ;  /* 0x0000ffff371f7887 */ /* 0x000fe2000c800000 */
[----:B----4-:R-:W-:Y:S02]  /*1020*/  R2UR UR6, R2 ;  /* 0x00000000020672ca */ /* 0x010fe400000e0000 */
[----:B------:R-:W-:Y:S02]  /*1030*/  PRMT R2, RZ, 0x7610, R2 ;  /* 0x00007610ff027816 */ /* 0x000fe40000000002 */
[----:B-1----:R-:W-:-:S09]  /*1040*/  R2UR UR5, R3 ;  /* 0x00000000030572ca */ /* 0x002fd200000e0000 */
[----:B------:R-:W-:-:S04]  /*1050*/  UIADD3 UR4, UPT, UPT, -UR6, URZ, URZ ;  /* 0x000000ff06047290 */ /* 0x000fc8000fffe1ff */
[----:B------:R-:W-:Y:S02]  /*1060*/  UIMAD UR4, UR7, UR4, UR20 ;  /* 0x00000004070472a4 */ /* 0x000fe4000f8e0214 */
[----:B------:R-:W-:-:S04]  /*1070*/  UIADD3 UR5, UPT, UPT, -UR5, URZ, URZ ;  /* 0x000000ff05057290 */ /* 0x000fc8000fffe1ff */
[----:B------:R-:W-:Y:S01]  /*1080*/  IMAD.U32 R83, RZ, RZ, UR4 ;  /* 0x00000004ff537e24 */ /* 0x000fe2000f8e00ff */
[----:B------:R-:W-:Y:S01]  /*1090*/  UIMAD UR63, UR63, UR5, UR16 ;  /* 0x000000053f3f72a4 */ /* 0x000fe2000f8e0210 */
[----:B--23--:R-:W-:Y:S11]  /*10a0*/  BRA.U UP4, `(.L_x_17) ;  /* 0x0000000104407547 */ /* 0x00cff6000b800000 */
[----:B------:R-:W-:-:S13]  /*10b0*/  R2UR UR4, R83 ;  /* 0x00000000530472ca */ /* 0x000fda00000e0000 */
[----:B------:R-:W-:Y:S02]  /*10c0*/  UISETP.NE.AND UP0, UPT, UR4, URZ, UPT ;  /* 0x000000ff0400728c */ /* 0x000fe4000bf05270 */
[----:B------:R-:W-:Y:S02]  /*10d0*/  UISETP.NE.AND UP1, UPT, UR4, 0x1, UPT ;  /* 0x000000010400788c */ /* 0x000fe4000bf25270 */
[----:B------:R-:W-:Y:S02]  /*10e0*/  UISETP.NE.AND UP2, UPT, UR63, URZ, UP0 ;  /* 0x000000ff3f00728c */ /* 0x000fe40008745270 */
[----:B------:R-:W-:Y:S02]  /*10f0*/  USEL UR4, URZ, 0x2, UP0 ;  /* 0x00000002ff047887 */ /* 0x000fe40008000000 */
[----:B------:R-:W-:Y:S02]  /*1100*/  USEL UR8, URZ, 0x1, UP2 ;  /* 0x00000001ff087887 */ /* 0x000fe40009000000 */
[----:B------:R-:W-:-:S02]  /*1110*/  UISETP.NE.AND UP2, UPT, UR63, URZ, UPT ;  /* 0x000000ff3f00728c */ /* 0x000fc4000bf45270 */
[----:B------:R-:W-:Y:S02]  /*1120*/  USEL UR5, URZ, 0x4, UP1 ;  /* 0x00000004ff057887 */ /* 0x000fe40008800000 */
[----:B------:R-:W-:Y:S02]  /*1130*/  UISETP.NE.AND UP0, UPT, UR63, 0x1, UPT ;  /* 0x000000013f00788c */ /* 0x000fe4000bf05270 */
[----:B------:R-:W-:Y:S02]  /*1140*/  USEL UR6, URZ, 0x8, UP1 ;  /* 0x00000008ff067887 */ /* 0x000fe40008800000 */
[----:B------:R-:W-:Y:S02]  /*1150*/  USEL UR7, UR5, 0x4, UP2 ;  /* 0x0000000405077887 */ /* 0x000fe40009000000 */
[----:B------:R-:W-:Y:S02]  /*1160*/  USEL UR4, UR4, 0x2, UP0 ;  /* 0x0000000204047887 */ /* 0x000fe40008000000 */
[----:B------:R-:W-:-:S02]  /*1170*/  USEL UR5, UR6, 0x8, UP0 ;  /* 0x0000000806057887 */ /* 0x000fc40008000000 */
[----:B------:R-:W-:-:S04]  /*1180*/  UIADD3 UR4, UPT, UPT, UR4, UR7, UR8 ;  /* 0x0000000704047290 */ /* 0x000fc8000fffe008 */
[----:B------:R-:W-:-:S06]  /*1190*/  UIADD3 UR4, UPT, UPT, UR4, UR5, URZ ;  /* 0x0000000504047290 */ /* 0x000fcc000fffe0ff */
[----:B------:R-:W-:-:S07]  /*11a0*/  MOV R2, UR4 ;  /* 0x0000000400027c02 */ /* 0x000fce0008000f00 */
.L_x_17:
[----:B------:R-:W1:Y:S01]  /*11b0*/  S2UR UR36, SR_CTAID.Z ;  /* 0x00000000002479c3 */ /* 0x000e620000002700 */
[----:B------:R-:W-:Y:S01]  /*11c0*/  UISETP.GE.AND UP0, UPT, UR21, 0x1, UPT ;  /* 0x000000011500788c */ /* 0x000fe2000bf06270 */
[----:B------:R-:W-:-:S08]  /*11d0*/  UMOV UR29, 0x3 ;  /* 0x00000003001d7882 */ /* 0x000fd00000000000 */
[----:B------:R-:W-:Y:S05]  /*11e0*/  BRA.U !UP0, `(.L_x_18) ;  /* 0x0000000108d47547 */ /* 0x000fea000b800000 */
[----:B------:R-:W2:Y:S01]  /*11f0*/  LDCU.128 UR12, c[0x0][0xb10] ;  /* 0x00016200ff0c77ac */ /* 0x000ea20008000c00 */
[----:B------:R-:W3:Y:S01]  /*1200*/  LDCU UR6, c[0x0][0x370] ;  /* 0x00006e00ff0677ac */ /* 0x000ee20008000800 */
[----:B------:R-:W4:Y:S01]  /*1210*/  LDCU UR5, c[0x0][0x374] ;  /* 0x00006e80ff0577ac */ /* 0x000f220008000800 */
[----:B------:R-:W1:Y:S01]  /*1220*/  LDCU UR27, c[0x0][0xb0c] ;  /* 0x00016180ff1b77ac */ /* 0x000e620008000800 */
[----:B------:R-:W1:Y:S01]  /*1230*/  LDCU UR4, c[0x0][0xb20] ;  /* 0x00016400ff0477ac */ /* 0x000e620008000800 */
[----:B------:R-:W1:Y:S01]  /*1240*/  LDCU.64 UR8, c[0x0][0xb28] ;  /* 0x00016500ff0877ac */ /* 0x000e620008000a00 */
[----:B--2---:R-:W-:Y:S02]  /*1250*/  UISETP.NE.AND UP0, UPT, UR14, 0x1, UPT ;  /* 0x000000010e00788c */ /* 0x004fe4000bf05270 */
[----:B----4-:R-:W-:Y:S02]  /*1260*/  UIMAD.WIDE.U32 UR10, UR5, UR15, URZ ;  /* 0x0000000f050a72a5 */ /* 0x010fe4000f8e00ff */
[----:B---3--:R-:W-:-:S02]  /*1270*/  UIMAD.WIDE.U32 UR22, UR6, UR12, URZ ;  /* 0x0000000c061672a5 */ /* 0x008fc4000f8e00ff */
[----:B-1----:R-:W-:Y:S02]  /*1280*/  UISETP.NE.AND UP1, UPT, UR27, 0x1, UPT ;  /* 0x000000011b00788c */ /* 0x002fe4000bf25270 */
[----:B------:R-:W-:Y:S01]  /*1290*/  UISETP.NE.AND UP2, UPT, UR21, 0x1, UPT ;  /* 0x000000011500788c */ /* 0x000fe2000bf45270 */
[----:B------:R-:W-:Y:S02]  /*12a0*/  UMOV UR10, UR11 ;  /* 0x0000000b000a7c82 */ /* 0x000fe40008000000 */
[----:B------:R-:W-:Y:S01]  /*12b0*/  UMOV UR22, UR23 ;  /* 0x0000001700167c82 */ /* 0x000fe20008000000 */
[----:B------:R-:W-:Y:S02]  /*12c0*/  @UP0 USHF.R.U32.HI UR5, URZ, UR4, UR10 ;  /* 0x00000004ff050299 */ /* 0x000fe4000801160a */
[----:B------:R-:W-:Y:S02]  /*12d0*/  UIMAD.WIDE.U32 UR24, UR20, UR15, URZ ;  /* 0x0000000f141872a5 */ /* 0x000fe4000f8e00ff */
[----:B------:R-:W-:-:S02]  /*12e0*/  UIMAD.WIDE.U32 UR10, UR5, UR8, URZ ;  /* 0x00000008050a72a5 */ /* 0x000fc4000f8e00ff */
[----:B------:R-:W-:Y:S02]  /*12f0*/  @UP1 USHF.R.U32.HI UR6, URZ, UR13, UR22 ;  /* 0x0000000dff061299 */ /* 0x000fe40008011616 */
[----:B------:R-:W-:Y:S02]  /*1300*/  UIMAD.WIDE.U32 UR18, UR16, UR12, URZ ;  /* 0x0000000c101272a5 */ /* 0x000fe4000f8e00ff */
[----:B------:R-:W-:Y:S01]  /*1310*/  UIMAD.WIDE.U32 UR22, UR6, UR8, URZ ;  /* 0x00000008061672a5 */ /* 0x000fe2000f8e00ff */
[----:B------:R-:W-:Y:S01]  /*1320*/  UMOV UR24, UR25 ;  /* 0x0000001900187c82 */ /* 0x000fe20008000000 */
[----:B------:R-:W-:Y:S01]  /*1330*/  UMOV UR10, UR11 ;  /* 0x0000000b000a7c82 */ /* 0x000fe20008000000 */
[----:B------:R-:W-:Y:S02]  /*1340*/  USHF.R.U32.HI UR24, URZ, UR4, UR24 ;  /* 0x00000004ff187299 */ /* 0x000fe40008011618 */
[----:B------:R-:W-:Y:S02]  /*1350*/  @UP2 USHF.R.U32.HI UR5, URZ, UR9, UR10 ;  /* 0x00000009ff052299 */ /* 0x000fe4000801160a */
[----:B------:R-:W-:Y:S01]  /*1360*/  UMOV UR7, UR23 ;  /* 0x0000001700077c82 */ /* 0x000fe20008000000 */
[----:B------:R-:W-:Y:S01]  /*1370*/  UMOV UR18, UR19 ;  /* 0x0000001300127c82 */ /* 0x000fe20008000000 */
[----:B------:R-:W-:-:S02]  /*1380*/  @UP2 USHF.R.U32.HI UR6, URZ, UR9, UR7 ;  /* 0x00000009ff062299 */ /* 0x000fc40008011607 */
[----:B------:R-:W-:Y:S02]  /*1390*/  USHF.R.U32.HI UR13, URZ, UR13, UR18 ;  /* 0x0000000dff0d7299 */ /* 0x000fe40008011612 */
[----:B------:R-:W-:Y:S02]  /*13a0*/  USEL UR4, UR20, UR24, !UP0 ;  /* 0x0000001814047287 */ /* 0x000fe4000c000000 */
[----:B------:R-:W-:Y:S02]  /*13b0*/  UIMAD UR7, UR5, UR21, URZ ;  /* 0x00000015050772a4 */ /* 0x000fe4000f8e02ff */
[----:B------:R-:W-:Y:S02]  /*13c0*/  USEL UR5, UR16, UR13, !UP1 ;  /* 0x0000000d10057287 */ /* 0x000fe4000c800000 */
[----:B------:R-:W-:Y:S02]  /*13d0*/  UIMAD UR12, UR6, UR21, URZ ;  /* 0x00000015060c72a4 */ /* 0x000fe4000f8e02ff */
[----:B------:R-:W-:-:S02]  /*13e0*/  UISETP.GE.AND UP0, UPT, UR4, UR7, UPT ;  /* 0x000000070400728c */ /* 0x000fc4000bf06270 */
[----:B------:R-:W-:Y:S02]  /*13f0*/  UIMAD.WIDE.U32 UR10, UR4, UR8, URZ ;  /* 0x00000008040a72a5 */ /* 0x000fe4000f8e00ff */
[----:B------:R-:W-:Y:S02]  /*1400*/  UISETP.GE.OR UP0, UPT, UR5, UR12, UP0 ;  /* 0x0000000c0500728c */ /* 0x000fe40008706670 */
[----:B------:R-:W-:Y:S02]  /*1410*/  UIMAD.WIDE.U32 UR12, UR5, UR8, URZ ;  /* 0x00000008050c72a5 */ /* 0x000fe4000f8e00ff */
[----:B------:R-:W-:Y:S01]  /*1420*/  UIADD3 UR10, UPT, UPT, -UR4, URZ, URZ ;  /* 0x000000ff040a7290 */ /* 0x000fe2000fffe1ff */
[----:B------:R-:W-:Y:S01]  /*1430*/  UMOV UR8, UR11 ;  /* 0x0000000b00087c82 */ /* 0x000fe20008000000 */
[----:B------:R-:W-:Y:S02]  /*1440*/  UIADD3 UR11, UPT, UPT, -UR5, URZ, URZ ;  /* 0x000000ff050b7290 */ /* 0x000fe4000fffe1ff */
[----:B------:R-:W-:-:S03]  /*1450*/  USHF.R.U32.HI UR8, URZ, UR9, UR8 ;  /* 0x00000009ff087299 */ /* 0x000fc60008011608 */
[----:B------:R-:W-:Y:S01]  /*1460*/  @!UP0 UMOV UR7, UR13 ;  /* 0x0000000d00078c82 */ /* 0x000fe20008000000 */
[----:B------:R-:W-:Y:S02]  /*1470*/  UIMAD UR20, UR14, UR10, UR20 ;  /* 0x0000000a0e1472a4 */ /* 0x000fe4000f8e0214 */
[----:B------:R-:W-:Y:S02]  /*1480*/  USEL UR8, UR4, UR8, !UP2 ;  /* 0x0000000804087287 */ /* 0x000fe4000d000000 */
[----:B------:R-:W-:Y:S02]  /*1490*/  @!UP0 USHF.R.U32.HI UR7, URZ, UR9, UR7 ;  /* 0x00000009ff078299 */ /* 0x000fe40008011607 */
[----:B------:R-:W-:Y:S02]  /*14a0*/  UIADD3 UR9, UPT, UPT, -UR8, URZ, URZ ;  /* 0x000000ff08097290 */ /* 0x000fe4000fffe1ff */
[----:B------:R-:W-:Y:S02]  /*14b0*/  @!UP0 USEL UR7, UR5, UR7, !UP2 ;  /* 0x0000000705078287 */ /* 0x000fe4000d000000 */
[----:B------:R-:W-:-:S02]  /*14c0*/  UIMAD UR9, UR21, UR9, UR4 ;  /* 0x00000009150972a4 */ /* 0x000fc4000f8e0204 */
[----:B------:R-:W-:Y:S02]  /*14d0*/  @!UP0 UIADD3 UR8, UPT, UPT, UR8, -UR7, URZ ;  /* 0x8000000708088290 */ /* 0x000fe4000fffe0ff */
[----:B------:R-:W-:Y:S02]  /*14e0*/  @!UP0 UIMAD UR6, UR9, UR6, UR7 ;  /* 0x00000006090682a4 */ /* 0x000fe4000f8e0207 */
[----:B------:R-:W-:Y:S02]  /*14f0*/  @!UP0 UIMAD UR4, UR8, UR21, UR5 ;  /* 0x00000015080482a4 */ /* 0x000fe4000f8e0205 */
[----:B------:R-:W-:Y:S02]  /*1500*/  UIMAD UR16, UR27, UR11, UR16 ;  /* 0x0000000b1b1072a4 */ /* 0x000fe4000f8e0210 */
[----:B------:R-:W-:Y:S01]  /*1510*/  UIMAD UR20, UR4, UR14, UR20 ;  /* 0x0000000e041472a4 */ /* 0x000fe2000f8e0214 */
[----:B------:R-:W-:Y:S02]  /*1520*/  @!UP0 UMOV UR5, UR6 ;  /* 0x0000000600058c82 */ /* 0x000fe40008000000 */
[----:B------:R-:W-:-:S12]  /*1530*/  UIMAD UR16, UR5, UR27, UR16 ;  /* 0x0000001b051072a4 */ /* 0x000fd8000f8e0210 */
.L_x_18:
[----:B------:R-:W-:Y:S02]  /*1540*/  UISETP.NE.AND UP1, UPT, UR28, 0x1, UPT ;  /* 0x000000011c00788c */ /* 0x000fe4000bf25270 */
[----:B------:R-:W-:Y:S02]  /*1550*/  ULOP3.LUT UR31, UR31, 0xffff, URZ, 0xc0, !UPT ;  /* 0x0000ffff1f1f7892 */ /* 0x000fe4000f8ec0ff */
[----:B------:R-:W-:Y:S02]  /*1560*/  ULOP3.LUT UR30, UR30, 0xffff, URZ, 0xc0, !UPT ;  /* 0x0000ffff1e1e7892 */ /* 0x000fe4000f8ec0ff */
[----:B------:R-:W-:Y:S02]  /*1570*/  UISETP.NE.AND UP0, UPT, UR17, 0x2, UPT ;  /* 0x000000021100788c */ /* 0x000fe4000bf05270 */
[----:B------:R-:W-:Y:S02]  /*1580*/  ULOP3.LUT UR38, UR38, 0x800, URZ, 0xc0, !UPT ;  /* 0x0000080026267892 */ /* 0x000fe4000f8ec0ff */
[----:B------:R-:W-:-:S02]  /*1590*/  ULOP3.LUT UR37, UR37, 0x2000, URZ, 0xc0, !UPT ;  /* 0x0000200025257892 */ /* 0x000fc4000f8ec0ff */
[----:B------:R-:W-:Y:S02]  /*15a0*/  USHF.L.U32 UR31, UR32, UR31, URZ ;  /* 0x0000001f201f7299 */ /* 0x000fe400080006ff */
[----:B------:R-:W-:Y:S01]  /*15b0*/  USHF.L.U32 UR30, UR29, UR30, URZ ;  /* 0x0000001e1d1e7299 */ /* 0x000fe200080006ff */
[----:B------:R-:W-:Y:S11]  /*15c0*/  BRA.U UP1, `(.L_x_19) ;  /* 0x0000000101447547 */ /* 0x000ff6000b800000 */
[----:B------:R-:W2:Y:S01]  /*15d0*/  LDCU.128 UR8, c[0x0][0xb10] ;  /* 0x00016200ff0877ac */ /* 0x000ea20008000c00 */
[----:B------:R-:W3:Y:S01]  /*15e0*/  LDCU UR12, c[0x0][0xb0c] ;  /* 0x00016180ff0c77ac */ /* 0x000ee20008000800 */
[----:B------:R-:W4:Y:S01]  /*15f0*/  LDCU UR13, c[0x0][0xb20] ;  /* 0x00016400ff0d77ac */ /* 0x000f220008000800 */
[----:B--2---:R-:W-:Y:S02]  /*1600*/  UIMAD.WIDE.U32 UR6, UR16, UR8, URZ ;  /* 0x00000008100672a5 */ /* 0x004fe4000f8e00ff */
[----:B------:R-:W-:Y:S02]  /*1610*/  UIMAD.WIDE.U32 UR4, UR20, UR11, URZ ;  /* 0x0000000b140472a5 */ /* 0x000fe4000f8e00ff */
[----:B---3--:R-:W-:Y:S02]  /*1620*/  UISETP.NE.AND UP2, UPT, UR12, 0x1, UPT ;  /* 0x000000010c00788c */ /* 0x008fe4000bf45270 */
[----:B------:R-:W-:Y:S01]  /*1630*/  UISETP.NE.AND UP1, UPT, UR10, 0x1, UPT ;  /* 0x000000010a00788c */ /* 0x000fe2000bf25270 */
[----:B------:R-:W-:-:S02]  /*1640*/  UMOV UR6, UR7 ;  /* 0x0000000700067c82 */ /* 0x000fc40008000000 */
[----:B------:R-:W-:Y:S01]  /*1650*/  UMOV UR4, UR5 ;  /* 0x0000000500047c82 */ /* 0x000fe20008000000 */
[----:B------:R-:W-:Y:S02]  /*1660*/  USHF.R.U32.HI UR9, URZ, UR9, UR6 ;  /* 0x00000009ff097299 */ /* 0x000fe40008011606 */
[----:B----4-:R-:W-:Y:S02]  /*1670*/  USHF.R.U32.HI UR4, URZ, UR13, UR4 ;  /* 0x0000000dff047299 */ /* 0x010fe40008011604 */
[----:B------:R-:W-:Y:S02]  /*1680*/  USEL UR5, UR16, UR9, !UP2 ;  /* 0x0000000910057287 */ /* 0x000fe4000d000000 */
[----:B------:R-:W-:-:S04]  /*1690*/  USEL UR4, UR20, UR4, !UP1 ;  /* 0x0000000414047287 */ /* 0x000fc8000c800000 */
[----:B------:R-:W-:Y:S02]  /*16a0*/  UIADD3 UR6, UPT, UPT, UR5, -UR4, URZ ;  /* 0x8000000405067290 */ /* 0x000fe4000fffe0ff */
[----:B------:R-:W-:Y:S02]  /*16b0*/  UIADD3 UR4, UPT, UPT, -UR5, UR4, URZ ;  /* 0x0000000405047290 */ /* 0x000fe4000fffe1ff */
[----:B------:R-:W-:Y:S02]  /*16c0*/  UIMAD UR20, UR6, UR10, UR20 ;  /* 0x0000000a061472a4 */ /* 0x000fe4000f8e0214 */
[----:B------:R-:W-:-:S12]  /*16d0*/  UIMAD UR16, UR4, UR12, UR16 ;  /* 0x0000000c041072a4 */ /* 0x000fd8000f8e0210 */
.L_x_19:
[----:B------:R-:W-:Y:S05]  /*16e0*/  BRA.U !UP5, `(.L_x_20) ;  /* 0x000000010d0c7547 */ /* 0x000fea000b800000 */
[----:B------:R-:W-:Y:S01]  /*16f0*/  UCGABAR_WAIT ;  /* 0x0000000000007dc7 */ /* 0x000fe20008000000 */
[----:B------:R-:W-:Y:S01]  /*1700*/  CCTL.IVALL ;  /* 0x00000000ff00798f */ /* 0x000fe20002000000 */
[----:B------:R-:W-:Y:S05]  /*1710*/  BRA `(.L_x_21) ;  /* 0x0000000000047947 */ /* 0x000fea0003800000 */
.L_x_20:
[----:B------:R-:W-:Y:S06]  /*1720*/  BAR.SYNC.DEFER_BLOCKING 0x0 ;  /* 0x0000000000007b1d */ /* 0x000fec0000010000 */
.L_x_21:
[----:B------:R-:W-:Y:S05]  /*1730*/  BRA.U UP0, `(.L_x_22) ;  /* 0x0000001500187547 */ /* 0x000fea000b800000 */
[----:B------:R-:W2:Y:S01]  /*1740*/  LDCU UR6, c[0x0][0x38c] ;  /* 0x00007180ff0677ac */ /* 0x000ea20008000800 */
[----:B------:R-:W-:Y:S01]  /*1750*/  PLOP3.LUT P2, PT, PT, PT, UP3, 0x80, 0x8 ;  /* 0x000000000008781c */ /* 0x000fe20003f4f038 */
[----:B------:R-:W-:Y:S01]  /*1760*/  IMAD.MOV.U32 R12, RZ, RZ, 0x1 ;  /* 0x00000001ff0c7424 */ /* 0x000fe200078e00ff */
[----:B------:R-:W-:Y:S01]  /*1770*/  ISETP.EQ.OR P3, PT, R0, RZ, P4 ;  /* 0x000000ff0000720c */ /* 0x000fe20002762670 */
[----:B------:R-:W-:Y:S01]  /*1780*/  UISETP.NE.AND UP1, UPT, UR17, URZ, UPT ;  /* 0x000000ff1100728c */ /* 0x000fe2000bf25270 */
[----:B------:R-:W-:Y:S02]  /*1790*/  PLOP3.LUT P2, PT, P2, PT, PT, 0x8, 0x80 ;  /* 0x000000000080781c */ /* 0x000fe4000174e170 */
[----:B------:R-:W-:Y:S01]  /*17a0*/  CS2R R10, SRZ ;  /* 0x00000000000a7805 */ /* 0x000fe2000001ff00 */
[----:B------:R-:W-:Y:S01]  /*17b0*/  IMAD.MOV.U32 R9, RZ, RZ, RZ ;  /* 0x000000ffff097224 */ /* 0x000fe200078e00ff */
[----:B------:R-:W3:Y:S01]  /*17c0*/  LDCU UR49, c[0x0][0x370] ;  /* 0x00006e00ff3177ac */ /* 0x000ee20008000800 */
[----:B------:R-:W-:Y:S01]  /*17d0*/  IMAD.MOV.U32 R8, RZ, RZ, 0x1 ;  /* 0x00000001ff087424 */ /* 0x000fe200078e00ff */
[----:B------:R-:W4:Y:S01]  /*17e0*/  LDCU.64 UR46, c[0x0][0x348] ;  /* 0x00006900ff2e77ac */ /* 0x000f220008000a00 */
[----:B------:R-:W1:Y:S01]  /*17f0*/  LDCU UR48, c[0x0][0x374] ;  /* 0x00006e80ff3077ac */ /* 0x000e620008000800 */
[----:B--2---:R-:W-:-:S02]  /*1800*/  UIADD3 UR5, UPT, UPT, UR6, 0x7f, URZ ;  /* 0x0000007f06057890 */ /* 0x004fc4000fffe0ff */
[----:B------:R-:W-:Y:S02]  /*1810*/  UIADD3 UR56, UPT, UPT, UR6, 0xfe, URZ ;  /* 0x000000fe06387890 */ /* 0x000fe4000fffe0ff */
[----:B------:R-:W-:Y:S02]  /*1820*/  USHF.R.S32.HI UR4, URZ, 0x1f, UR5 ;  /* 0x0000001fff047899 */ /* 0x000fe40008011405 */
[----:B------:R-:W-:Y:S02]  /*1830*/  USEL UR40, UR40, 0x2, UP1 ;  /* 0x0000000228287887 */ /* 0x000fe40008800000 */
[----:B------:R-:W-:Y:S02]  /*1840*/  ULEA.HI UR4, UR4, UR5, URZ, 0x7 ;  /* 0x0000000504047291 */ /* 0x000fe4000f8f38ff */
[----:B------:R-:W-:Y:S02]  /*1850*/  USHF.L.U32 UR5, UR26, 0x5, URZ ;  /* 0x000000051a057899 */ /* 0x000fe400080006ff */
[----:B------:R-:W-:-:S02]  /*1860*/  USHF.R.S32.HI UR51, URZ, 0x7, UR4 ;  /* 0x00000007ff337899 */ /* 0x000fc40008011404 */
[----:B------:R-:W-:Y:S02]  /*1870*/  UIADD3 UR4, UPT, UPT, UR6, -0x1, URZ ;  /* 0xffffffff06047890 */ /* 0x000fe4000fffe0ff */
[----:B------:R-:W-:Y:S02]  /*1880*/  UISETP.LT.U32.AND UP0, UPT, UR51, 0x2, UPT ;  /* 0x000000023300788c */ /* 0x000fe4000bf01070 */
[----:B------:R-:W-:Y:S02]  /*1890*/  UISETP.GE.U32.AND UP2, UPT, UR4, -0xff, UPT ;  /* 0xffffff010400788c */ /* 0x000fe4000bf46070 */
[----:B------:R-:W-:Y:S02]  /*18a0*/  USEL UR50, UR51, 0x2, UP0 ;  /* 0x0000000233327887 */ /* 0x000fe40008000000 */
[----:B------:R-:W-:Y:S02]  /*18b0*/  ULOP3.LUT UR53, UR5, 0x20, URZ, 0xe2, !UPT ;  /* 0x0000002005357892 */ /* 0x000fe4000f8ee2ff */
[----:B------:R-:W-:-:S02]  /*18c0*/  UIADD3 UR39, UPT, UPT, UR50, -0x1, URZ ;  /* 0xffffffff32277890 */ /* 0x000fc4000fffe0ff */
[----:B------:R-:W-:Y:S01]  /*18d0*/  UIADD3 UR54, UPT, UPT, UR51, -UR50, URZ ;  /* 0x8000003233367290 */ /* 0x000fe2000fffe0ff */
[----:B------:R-:W-:Y:S02]  /*18e0*/  UMOV UR29, URZ ;  /* 0x000000ff001d7c82 */ /* 0x000fe40008000000 */
[----:B------:R-:W-:-:S04]  /*18f0*/  @UP2 UIADD3 UR39, UPT, UPT, UR50, URZ, URZ ;  /* 0x000000ff32272290 */ /* 0x000fc8000fffe0ff */
[----:B-1-34-:R-:W-:-:S12]  /*1900*/  UIADD3 UR39, UPT, UPT, UR39, 0x1, URZ ;  /* 0x0000000127277890 */ /* 0x01afd8000fffe0ff */
.L_x_46:
[----:B------:R-:W-:Y:S01]  /*1910*/  UISETP.NE.AND UP0, UPT, UR52, URZ, UPT ;  /* 0x000000ff3400728c */ /* 0x000fe2000bf05270 */
[----:B-1----:R-:W1:Y:S08]  /*1920*/  S2UR UR52, SR_CgaCtaId ;  /* 0x00000000003479c3 */ /* 0x002e700000008800 */
[----:B---3--:R-:W-:Y:S05]  /*1930*/  BRA.U UP0, `(.L_x_23) ;  /* 0x0000000100347547 */ /* 0x008fea000b800000 */
[----:B------:R-:W2:Y:S01]  /*1940*/  S2R R0, SR_CgaCtaId ;  /* 0x0000000000007919 */ /* 0x000ea20000008800 */
[----:B------:R-:W-:Y:S02]  /*1950*/  MOV R3, 0x400 ;  /* 0x0000040000037802 */ /* 0x000fe40000000f00 */
[----:B------:R-:W-:Y:S02]  /*1960*/  SHF.L.U32 R2, R8, 0x1f, RZ ;  /* 0x0000001f08027819 */ /* 0x000fe400000006ff */
[----:B--2---:R-:W-:-:S05]  /*1970*/  LEA R0, R0, R3, 0x18 ;  /* 0x0000000300007211 */ /* 0x004fca00078ec0ff */
[----:B------:R-:W-:-:S04]  /*1980*/  IMAD R3, R9, 0x8, R0 ;  /* 0x0000000809037824 */ /* 0x000fc800078e0200 */
[----:B------:R-:W2:Y:S02]  /*1990*/  SYNCS.PHASECHK.TRANS64.TRYWAIT P0, [R3+URZ+0xe0], R2 ;  /* 0x0000e002030075a7 */ /* 0x000ea400080011ff */
[----:B--2---:R-:W-:Y:S05]  /*19a0*/  @!P0 BRA `(.L_x_24) ;  /* 0x0000008000048947 */ /* 0x004fea0003800000 */
.L_x_140:
[----:B------:R-:W-:Y:S01]  /*19b0*/  VIADD R9, R9, 0x1 ;  /* 0x0000000109097836 */ /* 0x000fe20000000000 */
[----:B------:R2:W-:Y:S04]  /*19c0*/  SYNCS.ARRIVE.TRANS64.A1T0 RZ, [R3+URZ+0xd0], RZ ;  /* 0x0000d0ff03ff79a7 */ /* 0x0005e800081000ff */
[----:B------:R-:W-:-:S04]  /*19d0*/  ISETP.NE.AND P0, PT, R9, 0x2, PT ;  /* 0x000000020900780c */ /* 0x000fc80003f05270 */
[----:B------:R-:W-:Y:S02]  /*19e0*/  SEL R9, R9, RZ, P0 ;  /* 0x000000ff09097207 */ /* 0x000fe40000000000 */
[----:B--2---:R-:W-:-:S04]  /*19f0*/  SEL R3, RZ, 0x1, P0 ;  /* 0x00000001ff037807 */ /* 0x004fc80000000000 */
[----:B------:R-:W-:Y:S02]  /*1a00*/  LOP3.LUT R8, R8, R3, RZ, 0x3c, !PT ;  /* 0x0000000308087212 */ /* 0x000fe400078e3cff */
.L_x_23:
[----:B------:R-:W-:Y:S01]  /*1a10*/  UMOV UR21, 0x400 ;  /* 0x0000040000157882 */ /* 0x000fe20000000000 */
[----:B------:R-:W-:Y:S01]  /*1a20*/  SHF.L.U32 R0, R12, 0x1f, RZ ;  /* 0x0000001f0c007819 */ /* 0x000fe200000006ff */
[----:B-1----:R-:W-:Y:S02]  /*1a30*/  ULEA UR21, UR52, UR21, 0x18 ;  /* 0x0000001534157291 */ /* 0x002fe4000f8ec0ff */
[----:B------:R-:W-:Y:S02]  /*1a40*/  UISETP.GE.U32.AND UP0, UPT, UR56, 0xff, UPT ;  /* 0x000000ff3800788c */ /* 0x000fe4000bf06070 */
[----:B------:R-:W-:Y:S02]  /*1a50*/  ULEA UR4, UR29, UR21, 0x3 ;  /* 0x000000151d047291 */ /* 0x000fe4000f8e18ff */
[----:B------:R-:W-:Y:S02]  /*1a60*/  ULEA UR19, UR20, UR55, 0x1 ;  /* 0x0000003714137291 */ /* 0x000fe4000f8e08ff */
[----:B------:R-:W-:-:S02]  /*1a70*/  ULEA UR35, UR16, UR53, 0x6 ;  /* 0x0000003510237291 */ /* 0x000fc4000f8e30ff */
[----:B------:R-:W-:Y:S01]  /*1a80*/  USHF.L.U32 UR19, UR19, 0x7, URZ ;  /* 0x0000000713137899 */ /* 0x000fe200080006ff */
[----:B------:R-:W-:Y:S02]  /*1a90*/  UMOV UR7, URZ ;  /* 0x000000ff00077c82 */ /* 0x000fe40008000000 */
[----:B------:R1:W2:Y:S01]  /*1aa0*/  SYNCS.PHASECHK.TRANS64.TRYWAIT P1, [UR4+0x10], R0 ;  /* 0x00001000ff0075a7 */ /* 0x0002a20008021104 */
[----:B------:R-:W-:Y:S08]  /*1ab0*/  BRA.U !UP0, `(.L_x_25) ;  /* 0x00000005080c7547 */ /* 0x000ff0000b800000 */
[----:B------:R-:W-:Y:S01]  /*1ac0*/  UMOV UR13, URZ ;  /* 0x000000ff000d7c82 */ /* 0x000fe20008000000 */
[----:B------:R-:W-:-:S05]  /*1ad0*/  UMOV UR5, UR29 ;  /* 0x0000001d00057c82 */ /* 0x000fca0008000000 */
.L_x_33:
[----:B------:R-:W-:Y:S01]  /*1ae0*/  ULEA UR33, UR5, UR21, 0x3 ;  /* 0x0000001505217291 */ /* 0x000fe2000f8e18ff */
[----:B--2---:R-:W-:Y:S01]  /*1af0*/  @!P4 MOV R2, 0x14000 ;  /* 0x000140000002c802 */ /* 0x004fe20000000f00 */
[----:B--23--:R-:W-:Y:S10]  /*1b00*/  @P1 BRA `(.L_x_26) ;  /* 0x00000000000c1947 */ /* 0x00cff40003800000 */
[----:B------:R-:W-:-:S04]  /*1b10*/  SHF.L.U32 R3, R12, 0x1f, RZ ;  /* 0x0000001f0c037819 */ /* 0x000fc800000006ff */
[----:B------:R-:W2:Y:S02]  /*1b20*/  SYNCS.PHASECHK.TRANS64.TRYWAIT P0, [UR33+0x10], R3 ;  /* 0x00001003ff0075a7 */ /* 0x000ea40008001121 */
[----:B--2---:R-:W-:Y:S05]  /*1b30*/  @!P0 BRA `(.L_x_27) ;  /* 0x0000007c00b48947 */ /* 0x004fea0003800000 */
.L_x_26:
[----:B------:R2:W-:Y:S01]  /*1b40*/  @!P4 SYNCS.ARRIVE.TRANS64 RZ, [UR33], R2 ;  /* 0x00000002ffffc9a7 */ /* 0x0005e20008000021 */
[----:B------:R-:W-:-:S04]  /*1b50*/  ULOP3.LUT UR4, UR40, 0x2, URZ, 0xfc, !UPT ;  /* 0x0000000228047892 */ /* 0x000fc8000f8efcff */
[----:B------:R-:W-:-:S09]  /*1b60*/  UISETP.NE.AND UP0, UPT, UR4, 0x2, UPT ;  /* 0x000000020400788c */ /* 0x000fd2000bf05270 */
[----:B------:R-:W-:Y:S05]  /*1b70*/  BRA.U UP0, `(.L_x_28) ;  /* 0x0000000100047547 */ /* 0x000fea000b800000 */
[----:B------:R-:W-:Y:S05]  /*1b80*/  BPT.TRAP 0x1 ;  /* 0x000000040000795c */ /* 0x000fea0000300000 */
.L_x_28:
[----:B------:R-:W-:Y:S04]  /*1b90*/  BSSY.RECONVERGENT B0, `(.L_x_29) ;  /* 0x0000003000007945 */ /* 0x000fe80003800200 */
[----:B------:R-:W-:Y:S05]  /*1ba0*/  @P3 BRA `(.L_x_30) ;  /* 0x0000000000043947 */ /* 0x000fea0003800000 */
[----:B------:R-:W-:Y:S05]  /*1bb0*/  BPT.TRAP 0x1 ;  /* 0x000000040000795c */ /* 0x000fea0000300000 */
.L_x_30:
[----:B------:R-:W-:Y:S05]  /*1bc0*/  BSYNC.RECONVERGENT B0 ;  /* 0x0000000000007941 */ /* 0x000fea0003800200 */
.L_x_29:
[----:B------:R-:W-:Y:S01]  /*1bd0*/  UIADD3 UR4, UPT, UPT, UR5, 0x1, URZ ;  /* 0x0000000105047890 */ /* 0x000fe2000fffe0ff */
[----:B------:R-:W-:Y:S01]  /*1be0*/  BSSY.RECONVERGENT B0, `(.L_x_31) ;  /* 0x000002b000007945 */ /* 0x000fe20003800200 */
[----:B------:R-:W-:Y:S02]  /*1bf0*/  ELECT P0, URZ, PT ;  /* 0x0000000000ff782f */ /* 0x000fe40003800000 */
[----:B------:R-:W-:-:S04]  /*1c00*/  UISETP.NE.AND UP0, UPT, UR4, 0x2, UPT ;  /* 0x000000020400788c */ /* 0x000fc8000bf05270 */
[----:B------:R-:W-:Y:S02]  /*1c10*/  USEL UR6, URZ, 0x1, UP0 ;  /* 0x00000001ff067887 */ /* 0x000fe40008000000 */
[----:B------:R-:W-:-:S04]  /*1c20*/  USEL UR29, UR4, URZ, UP0 ;  /* 0x000000ff041d7287 */ /* 0x000fc80008000000 */
[----:B------:R-:W-:Y:S01]  /*1c30*/  ULEA UR4, UR29, UR21, 0x3 ;  /* 0x000000151d047291 */ /* 0x000fe2000f8e18ff */
[----:B------:R-:W-:-:S04]  /*1c40*/  LOP3.LUT R12, R12, UR6, RZ, 0x3c, !PT ;  /* 0x000000060c0c7c12 */ /* 0x000fc8000f8e3cff */
[----:B-1----:R-:W-:-:S04]  /*1c50*/  SHF.L.U32 R0, R12, 0x1f, RZ ;  /* 0x0000001f0c007819 */ /* 0x002fc800000006ff */
[----:B------:R1:W3:Y:S01]  /*1c60*/  SYNCS.PHASECHK.TRANS64.TRYWAIT P1, [UR4+0x10], R0 ;  /* 0x00001000ff0075a7 */ /* 0x0002e20008021104 */
[----:B------:R-:W-:Y:S05]  /*1c70*/  @!P0 BRA `(.L_x_32) ;  /* 0x0000000000848947 */ /* 0x000fea0003800000 */
[----:B------:R-:W-:Y:S02]  /*1c80*/  ULEA UR24, UR5, UR38, 0xd ;  /* 0x0000002605187291 */ /* 0x000fe4000f8e68ff */
[----:B------:R-:W-:Y:S02]  /*1c90*/  ULEA UR8, UR5, UR37, 0xf ;  /* 0x0000002505087291 */ /* 0x000fe4000f8e78ff */
[----:B------:R-:W-:Y:S02]  /*1ca0*/  UIADD3 UR6, UP1, UPT, UR46, 0x80, URZ ;  /* 0x000000802e067890 */ /* 0x000fe4000ff3e0ff */
[----:B------:R-:W-:Y:S02]  /*1cb0*/  ULEA UR24, UR24, UR21, 0x1 ;  /* 0x0000001518187291 */ /* 0x000fe4000f8e08ff */
[----:B------:R-:W-:Y:S02]  /*1cc0*/  USHF.L.U32 UR34, UR13, 0x7, URZ ;  /* 0x000000070d227899 */ /* 0x000fe400080006ff */
[----:B------:R-:W-:-:S02]  /*1cd0*/  UIADD3 UR14, UP0, UPT, UR46, 0x180, URZ ;  /* 0x000001802e0e7890 */ /* 0x000fc4000ff1e0ff */
[----:B------:R-:W-:Y:S02]  /*1ce0*/  ULEA UR8, UR8, UR21, 0x1 ;  /* 0x0000001508087291 */ /* 0x000fe4000f8e08ff */
[----:B------:R-:W-:Y:S02]  /*1cf0*/  UIADD3.X UR7, UPT, UPT, URZ, UR47, URZ, UP1, !UPT ;  /* 0x0000002fff077290 */ /* 0x000fe40008ffe4ff */
[----:B------:R-:W-:Y:S02]  /*1d00*/  UIADD3 UR32, UPT, UPT, UR24, 0x8800, URZ ;  /* 0x0000880018207890 */ /* 0x000fe4000fffe0ff */
[----:B------:R-:W-:Y:S02]  /*1d10*/  UPRMT UR4, URZ, 0x5410, UR31 ;  /* 0x00005410ff047896 */ /* 0x000fe4000800001f */
[----:B------:R-:W-:Y:S02]  /*1d20*/  UIADD3 UR26, UPT, UPT, UR34, 0x40, URZ ;  /* 0x00000040221a7890 */ /* 0x000fe4000fffe0ff */
[----:B------:R-:W-:-:S02]  /*1d30*/  UIADD3 UR24, UPT, UPT, UR24, 0xa800, URZ ;  /* 0x0000a80018187890 */ /* 0x000fc4000fffe0ff */
[----:B------:R-:W-:Y:S02]  /*1d40*/  UIADD3.X UR15, UPT, UPT, URZ, UR47, URZ, UP0, !UPT ;  /* 0x0000002fff0f7290 */ /* 0x000fe400087fe4ff */
[----:B------:R-:W-:Y:S02]  /*1d50*/  UIADD3 UR16, UPT, UPT, UR8, 0x10800, URZ ;  /* 0x0001080008107890 */ /* 0x000fe4000fffe0ff */
[----:B------:R-:W-:Y:S02]  /*1d60*/  UPRMT UR22, URZ, 0x5410, UR30 ;  /* 0x00005410ff167896 */ /* 0x000fe4000800001e */
[----:B------:R-:W-:Y:S01]  /*1d70*/  UIADD3 UR8, UPT, UPT, UR8, 0x18800, URZ ;  /* 0x0001880008087890 */ /* 0x000fe2000fffe0ff */
[----:B------:R-:W-:Y:S01]  /*1d80*/  UMOV UR44, 0x0 ;  /* 0x00000000002c7882 */ /* 0x000fe20000000000 */
[----:B------:R-:W-:Y:S01]  /*1d90*/  UMOV UR45, 0x10000000 ;  /* 0x10000000002d7882 */ /* 0x000fe20000000000 */
[----:B------:R-:W-:Y:S01]  /*1da0*/  UMOV UR25, UR33 ;  /* 0x0000002100197c82 */ /* 0x000fe20008000000 */
[----:B------:R-:W-:Y:S01]  /*1db0*/  UMOV UR27, UR35 ;  /* 0x00000023001b7c82 */ /* 0x000fe20008000000 */
[----:B------:R-:W-:Y:S01]  /*1dc0*/  UMOV UR28, UR36 ;  /* 0x00000024001c7c82 */ /* 0x000fe20008000000 */
[----:B------:R-:W-:Y:S01]  /*1dd0*/  UMOV UR17, UR33 ;  /* 0x0000002100117c82 */ /* 0x000fe20008000000 */
[----:B------:R-:W-:Y:S01]  /*1de0*/  UMOV UR20, UR36 ;  /* 0x0000002400147c82 */ /* 0x000fe20008000000 */
[----:B------:R-:W-:Y:S01]  /*1df0*/  UMOV UR18, UR34 ;  /* 0x0000002200127c82 */ /* 0x000fe20008000000 */
[----:B------:R4:W-:Y:S01]  /*1e00*/  UTMALDG.3D.MULTICAST [UR32], [UR6], UR4, desc[UR44] ;  /* 0x00002c20060073b4 */ /* 0x0009e20008011804 */
[----:B------:R-:W-:Y:S01]  /*1e10*/  UMOV UR9, UR33 ;  /* 0x0000002100097c82 */ /* 0x000fe20008000000 */
[----:B------:R-:W-:Y:S01]  /*1e20*/  UMOV UR11, UR19 ;  /* 0x00000013000b7c82 */ /* 0x000fe20008000000 */
[----:B------:R-:W-:Y:S01]  /*1e30*/  UMOV UR12, UR36 ;  /* 0x00000024000c7c82 */ /* 0x000fe20008000000 */
[----:B------:R-:W-:Y:S01]  /*1e40*/  UMOV UR10, UR26 ;  /* 0x0000001a000a7c82 */ /* 0x000fe20008000000 */
[----:B------:R4:W-:Y:S01]  /*1e50*/  UTMALDG.3D.MULTICAST [UR24], [UR6], UR4, desc[UR44] ;  /* 0x00002c18060073b4 */ /* 0x0009e20008011804 */
[----:B------:R4:W-:Y:S01]  /*1e60*/  UTMALDG.3D.MULTICAST [UR16], [UR14], UR22, desc[UR44] ;  /* 0x00002c100e0073b4 */ /* 0x0009e20008011816 */
[----:B------:R4:W-:Y:S02]  /*1e70*/  UTMALDG.3D.MULTICAST [UR8], [UR14], UR22, desc[UR44] ;  /* 0x00002c080e0073b4 */ /* 0x0009e40008011816 */
[----:B----4-:R-:W-:Y:S01]  /*1e80*/  NOP ;  /* 0x0000000000007918 */ /* 0x010fe20000000000 */
.L_x_32:
[----:B------:R-:W-:Y:S05]  /*1e90*/  BSYNC.RECONVERGENT B0 ;  /* 0x0000000000007941 */ /* 0x000fea0003800200 */
.L_x_31:
[----:B------:R-:W-:Y:S01]  /*1ea0*/  UIADD3 UR13, UPT, UPT, UR13, 0x1, URZ ;  /* 0x000000010d0d7890 */ /* 0x000fe2000fffe0ff */
[----:B------:R-:W-:Y:S01]  /*1eb0*/  UMOV UR5, UR29 ;  /* 0x0000001d00057c82 */ /* 0x000fe20008000000 */
[----:B------:R-:W-:Y:S02]  /*1ec0*/  UMOV UR7, UR39 ;  /* 0x0000002700077c82 */ /* 0x000fe40008000000 */
[----:B------:R-:W-:-:S09]  /*1ed0*/  UISETP.NE.AND UP0, UPT, UR13, UR39, UPT ;  /* 0x000000270d00728c */ /* 0x000fd2000bf05270 */
[----:B------:R-:W-:Y:S05]  /*1ee0*/  BRA.U UP0, `(.L_x_33) ;  /* 0xfffffff900fc7547 */ /* 0x000fea000b83ffff */
.L_x_25:
[----:B------:R-:W-:Y:S01]  /*1ef0*/  ULEA UR4, UR29, UR21, 0x3 ;  /* 0x000000151d047291 */ /* 0x000fe2000f8e18ff */
[----:B-1----:R-:W-:Y:S01]  /*1f00*/  SHF.L.U32 R0, R12, 0x1f, RZ ;  /* 0x0000001f0c007819 */ /* 0x002fe200000006ff */
[----:B------:R-:W-:Y:S01]  /*1f10*/  @!P2 SYNCS.ARRIVE.TRANS64.A1T0 RZ, [UR21+0x68], RZ ;  /* 0x000068ffffffa9a7 */ /* 0x000fe20008100015 */
[----:B------:R-:W-:-:S06]  /*1f20*/  UISETP.GT.AND UP0, UPT, UR51, UR50, UPT ;  /* 0x000000323300728c */ /* 0x000fcc000bf04270 */
[----:B--23--:R1:W2:Y:S03]  /*1f30*/  SYNCS.PHASECHK.TRANS64.TRYWAIT P1, [UR4+0x10], R0 ;  /* 0x00001000ff0075a7 */ /* 0x00c2a60008021104 */
[----:B------:R-:W-:Y:S05]  /*1f40*/  BRA.U !UP0, `(.L_x_34) ;  /* 0x0000000508087547 */ /* 0x000fea000b800000 */
[----:B------:R-:W-:Y:S01]  /*1f50*/  UIADD3 UR13, UPT, UPT, UR54, UR7, URZ ;  /* 0x00000007360d7290 */ /* 0x000fe2000fffe0ff */
[----:B------:R-:W-:-:S11]  /*1f60*/  UMOV UR5, UR29 ;  /* 0x0000001d00057c82 */ /* 0x000fd60008000000 */
.L_x_42:
[----:B------:R-:W-:Y:S01]  /*1f70*/  ULEA UR33, UR5, UR21, 0x3 ;  /* 0x0000001505217291 */ /* 0x000fe2000f8e18ff */
[----:B--2---:R-:W-:Y:S01]  /*1f80*/  @!P4 MOV R2, 0x14000 ;  /* 0x000140000002c802 */ /* 0x004fe20000000f00 */
[----:B--23--:R-:W-:Y:S10]  /*1f90*/  @P1 BRA `(.L_x_35) ;  /* 0x00000000000c1947 */ /* 0x00cff40003800000 */
[----:B------:R-:W-:-:S04]  /*1fa0*/  SHF.L.U32 R3, R12, 0x1f, RZ ;  /* 0x0000001f0c037819 */ /* 0x000fc800000006ff */
[----:B------:R-:W2:Y:S02]  /*1fb0*/  SYNCS.PHASECHK.TRANS64.TRYWAIT P0, [UR33+0x10], R3 ;  /* 0x00001003ff0075a7 */ /* 0x000ea40008001121 */
[----:B--2---:R-:W-:Y:S05]  /*1fc0*/  @!P0 BRA `(.L_x_36) ;  /* 0x0000007800a88947 */ /* 0x004fea0003800000 */
.L_x_35:
[----:B------:R2:W-:Y:S01]  /*1fd0*/  @!P4 SYNCS.ARRIVE.TRANS64 RZ, [UR33], R2 ;  /* 0x00000002ffffc9a7 */ /* 0x0005e20008000021 */
[----:B------:R-:W-:-:S04]  /*1fe0*/  ULOP3.LUT UR4, UR40, 0x2, URZ, 0xfc, !UPT ;  /* 0x0000000228047892 */ /* 0x000fc8000f8efcff */
[----:B------:R-:W-:-:S09]  /*1ff0*/  UISETP.NE.AND UP0, UPT, UR4, 0x2, UPT ;  /* 0x000000020400788c */ /* 0x000fd2000bf05270 */
[----:B------:R-:W-:Y:S05]  /*2000*/  BRA.U UP0, `(.L_x_37) ;  /* 0x0000000100047547 */ /* 0x000fea000b800000 */
[----:B------:R-:W-:Y:S05]  /*2010*/  BPT.TRAP 0x1 ;  /* 0x000000040000795c */ /* 0x000fea0000300000 */
.L_x_37:
[----:B------:R-:W-:Y:S04]  /*2020*/  BSSY.RECONVERGENT B0, `(.L_x_38) ;  /* 0x0000003000007945 */ /* 0x000fe80003800200 */
[----:B------:R-:W-:Y:S05]  /*2030*/  @P3 BRA `(.L_x_39) ;  /* 0x0000000000043947 */ /* 0x000fea0003800000 */
[----:B------:R-:W-:Y:S05]  /*2040*/  BPT.TRAP 0x1 ;  /* 0x000000040000795c */ /* 0x000fea0000300000 */
.L_x_39:
[----:B------:R-:W-:Y:S05]  /*2050*/  BSYNC.RECONVERGENT B0 ;  /* 0x0000000000007941 */ /* 0x000fea0003800200 */
.L_x_38:
        /* <DEDUP_REMOVED lines=44> */
.L_x_41:
[----:B------:R-:W-:Y:S05]  /*2320*/  BSYNC.RECONVERGENT B0 ;  /* 0x0000000000007941 */ /* 0x000fea0003800200 */
.L_x_40:
[----:B------:R-:W-:Y:S01]  /*2330*/  UIADD3 UR7, UPT, UPT, UR7, 0x1, URZ ;  /* 0x0000000107077890 */ /* 0x000fe2000fffe0ff */
[----:B------:R-:W-:-:S03]  /*2340*/  UMOV UR5, UR29 ;  /* 0x0000001d00057c82 */ /* 0x000fc60008000000 */
[----:B------:R-:W-:-:S09]  /*2350*/  UISETP.NE.AND UP0, UPT, UR7, UR13, UPT ;  /* 0x0000000d0700728c */ /* 0x000fd2000bf05270 */
[----:B------:R-:W-:Y:S05]  /*2360*/  BRA.U UP0, `(.L_x_42) ;  /* 0xfffffffd00007547 */ /* 0x000fea000b83ffff */
.L_x_34:
[C---:B------:R-:W-:Y:S01]  /*2370*/  LEA R3, R11.reuse, UR21, 0x3 ;  /* 0x000000150b037c11 */ /* 0x040fe2000f8e18ff */
[----:B------:R-:W-:Y:S01]  /*2380*/  NOP ;  /* 0x0000000000007918 */ /* 0x000fe20000000000 */
[----:B-1----:R-:W-:Y:S02]  /*2390*/  SHF.L.U32 R0, R10, 0x1f, RZ ;  /* 0x0000001f0a007819 */ /* 0x002fe400000006ff */
[----:B------:R-:W-:Y:S02]  /*23a0*/  LEA R5, R11, UR21, 0x4 ;  /* 0x000000150b057c11 */ /* 0x000fe4000f8e20ff */
[----:B------:R-:W1:Y:S02]  /*23b0*/  SYNCS.PHASECHK.TRANS64.TRYWAIT P0, [R3+URZ+0x70], R0 ;  /* 0x00007000030075a7 */ /* 0x000e6400080011ff */
[----:B-1----:R-:W-:Y:S05]  /*23c0*/  @!P0 BRA `(.L_x_43) ;  /* 0x0000007400c08947 */ /* 0x002fea0003800000 */
.L_x_143:
[----:B------:R-:W4:Y:S01]  /*23d0*/  LDS.128 R4, [R5+0x100] ;  /* 0x0001000005047984 */ /* 0x000f220000000c00 */
[----:B------:R-:W-:Y:S01]  /*23e0*/  UISETP.GE.AND UP0, UPT, UR42, 0x1, UPT ;  /* 0x000000012a00788c */ /* 0x000fe2000bf06270 */
[----:B------:R-:W-:Y:S01]  /*23f0*/  @!PT LDS RZ, [RZ] ;  /* 0x00000000fffff984 */ /* 0x000fe20000000800 */
[----:B------:R-:W-:Y:S01]  /*2400*/  @!PT LDS RZ, [RZ] ;  /* 0x00000000fffff984 */ /* 0x000fe20000000800 */
[----:B------:R-:W-:Y:S01]  /*2410*/  @!PT LDS RZ, [RZ] ;  /* 0x00000000fffff984 */ /* 0x000fe20000000800 */
[----:B------:R-:W-:Y:S01]  /*2420*/  @!PT LDS RZ, [RZ] ;  /* 0x00000000fffff984 */ /* 0x000fe20000000800 */
[----:B------:R1:W-:Y:S06]  /*2430*/  MEMBAR.ALL.CTA ;  /* 0x0000000000007992 */ /* 0x0003ec0000008000 */
[----:B-1----:R-:W1:Y:S01]  /*2440*/  FENCE.VIEW.ASYNC.S ;  /* 0x00000000000073c6 */ /* 0x002e620000000000 */
[----:B----4-:R-:W-:-:S13]  /*2450*/  LOP3.LUT P0, RZ, R6, 0x1, RZ, 0xc0, !PT ;  /* 0x0000000106ff7812 */ /* 0x010fda000780c0ff */
[----:B-1----:R-:W-:Y:S01]  /*2460*/  VOTEU.ANY UP1, P0 ;  /* 0x0000000000ff7886 */ /* 0x002fe20000020100 */
[----:B------:R-:W-:-:S13]  /*2470*/  PLOP3.LUT P0, PT, PT, PT, UP1, 0x80, 0x8 ;  /* 0x000000000008781c */ /* 0x000fda0003f0f018 */
[----:B------:R-:W-:Y:S02]  /*2480*/  @P0 LOP3.LUT R0, R5, 0xffff, RZ, 0xc0, !PT ;  /* 0x0000ffff05000812 */ /* 0x000fe400078ec0ff */
[----:B--2---:R-:W-:Y:S02]  /*2490*/  @P0 MOV R2, R4 ;  /* 0x0000000400020202 */ /* 0x004fe40000000f00 */
[----:B------:R-:W-:Y:S01]  /*24a0*/  @P0 R2UR UR5, R0 ;  /* 0x00000000000502ca */ /* 0x000fe200000e0000 */
[----:B------:R-:W-:Y:S01]  /*24b0*/  VIADD R0, R3, 0x80 ;  /* 0x0000008003007836 */ /* 0x000fe20000000000 */
[----:B------:R-:W-:Y:S02]  /*24c0*/  @P0 SHF.R.U32.HI R4, RZ, 0x10, R5 ;  /* 0x00000010ff040819 */ /* 0x000fe40000011605 */
[----:B------:R-:W-:Y:S02]  /*24d0*/  @P0 R2UR UR6, R2 ;  /* 0x00000000020602ca */ /* 0x000fe400000e0000 */
[----:B------:R-:W-:-:S02]  /*24e0*/  PRMT R0, RZ, 0x654, R0 ;  /* 0x00000654ff007816 */ /* 0x000fc40000000000 */
[----:B------:R-:W-:Y:S02]  /*24f0*/  @P0 R2UR UR4, R4 ;  /* 0x00000000040402ca */ /* 0x000fe400000e0000 */
[----:B------:R1:W-:Y:S03]  /*2500*/  SYNCS.ARRIVE.TRANS64.RED.A1T0 RZ, [R0+URZ], RZ ;  /* 0x000000ff00ff79a7 */ /* 0x0003e600081004ff */
[----:B------:R-:W-:-:S04]  /*2510*/  @UP1 UMOV UR41, UR5 ;  /* 0x0000000500291c82 */ /* 0x000fc80008000000 */
[----:B------:R-:W-:-:S04]  /*2520*/  @UP1 UMOV UR43, UR6 ;  /* 0x00000006002b1c82 */ /* 0x000fc80008000000 */
[----:B------:R-:W-:Y:S01]  /*2530*/  @UP1 UMOV UR36, UR4 ;  /* 0x0000000400241c82 */ /* 0x000fe20008000000 */
[----:B------:R-:W-:Y:S05]  /*2540*/  BRA.U !UP0, `(.L_x_44) ;  /* 0x0000000108d47547 */ /* 0x000fea000b800000 */
[----:B------:R-:W2:Y:S01]  /*2550*/  LDCU.128 UR12, c[0x0][0xb10] ;  /* 0x00016200ff0c77ac */ /* 0x000ea20008000c00 */
[----:B------:R-:W4:Y:S01]  /*2560*/  LDCU UR22, c[0x0][0xb20] ;  /* 0x00016400ff1677ac */ /* 0x000f220008000800 */
[----:B------:R-:W3:Y:S01]  /*2570*/  LDCU UR20, c[0x0][0xb0c] ;  /* 0x00016180ff1477ac */ /* 0x000ee20008000800 */
[----:B------:R-:W1:Y:S01]  /*2580*/  LDCU.64 UR8, c[0x0][0xb28] ;  /* 0x00016500ff0877ac */ /* 0x000e620008000a00 */
[----:B------:R-:W-:Y:S02]  /*2590*/  UISETP.NE.AND UP3, UPT, UR42, 0x1, UPT ;  /* 0x000000012a00788c */ /* 0x000fe4000bf65270 */
[----:B--2---:R-:W-:Y:S02]  /*25a0*/  UIMAD.WIDE.U32 UR6, UR48, UR15, URZ ;  /* 0x0000000f300672a5 */ /* 0x004fe4000f8e00ff */
[----:B------:R-:W-:Y:S02]  /*25b0*/  UIMAD.WIDE.U32 UR4, UR49, UR12, URZ ;  /* 0x0000000c310472a5 */ /* 0x000fe4000f8e00ff */
[----:B------:R-:W-:-:S02]  /*25c0*/  UISETP.NE.AND UP0, UPT, UR14, 0x1, UPT ;  /* 0x000000010e00788c */ /* 0x000fc4000bf05270 */
[----:B------:R-:W-:Y:S01]  /*25d0*/  UIMAD.WIDE.U32 UR18, UR41, UR15, URZ ;  /* 0x0000000f291272a5 */ /* 0x000fe2000f8e00ff */
[----:B------:R-:W-:Y:S02]  /*25e0*/  UMOV UR6, UR7 ;  /* 0x0000000700067c82 */ /* 0x000fe40008000000 */
[----:B------:R-:W-:Y:S01]  /*25f0*/  UMOV UR4, UR5 ;  /* 0x0000000500047c82 */ /* 0x000fe20008000000 */
[----:B----4-:R-:W-:Y:S02]  /*2600*/  USHF.R.U32.HI UR6, URZ, UR22, UR6 ;  /* 0x00000016ff067299 */ /* 0x010fe40008011606 */
[----:B---3--:R-:W-:Y:S02]  /*2610*/  UISETP.NE.AND UP2, UPT, UR20, 0x1, UPT ;  /* 0x000000011400788c */ /* 0x008fe4000bf45270 */
[----:B------:R-:W-:Y:S02]  /*2620*/  USHF.R.U32.HI UR4, URZ, UR13, UR4 ;  /* 0x0000000dff047299 */ /* 0x000fe40008011604 */
[----:B------:R-:W-:-:S02]  /*2630*/  USEL UR5, UR48, UR6, !UP0 ;  /* 0x0000000630057287 */ /* 0x000fc4000c000000 */
[----:B------:R-:W-:Y:S02]  /*2640*/  USEL UR6, UR49, UR4, !UP2 ;  /* 0x0000000431067287 */ /* 0x000fe4000d000000 */
[----:B-1----:R-:W-:Y:S01]  /*2650*/  UIMAD.WIDE.U32 UR10, UR5, UR8, URZ ;  /* 0x00000008050a72a5 */ /* 0x002fe2000f8e00ff */
[----:B------:R-:W-:Y:S01]  /*2660*/  UMOV UR4, UR19 ;  /* 0x0000001300047c82 */ /* 0x000fe20008000000 */
[----:B------:R-:W-:Y:S02]  /*2670*/  UIMAD.WIDE.U32 UR16, UR43, UR12, URZ ;  /* 0x0000000c2b1072a5 */ /* 0x000fe4000f8e00ff */
[----:B------:R-:W-:-:S03]  /*2680*/  UIMAD.WIDE.U32 UR18, UR6, UR8, URZ ;  /* 0x00000008061272a5 */ /* 0x000fc6000f8e00ff */
[----:B------:R-:W-:Y:S01]  /*2690*/  UMOV UR10, UR11 ;  /* 0x0000000b000a7c82 */ /* 0x000fe20008000000 */
[----:B------:R-:W-:Y:S02]  /*26a0*/  USHF.R.U32.HI UR4, URZ, UR22, UR4 ;  /* 0x00000016ff047299 */ /* 0x000fe40008011604 */
[----:B------:R-:W-:Y:S01]  /*26b0*/  @UP3 USHF.R.U32.HI UR5, URZ, UR9, UR10 ;  /* 0x00000009ff053299 */ /* 0x000fe2000801160a */
[----:B------:R-:W-:Y:S01]  /*26c0*/  UMOV UR16, UR17 ;  /* 0x0000001100107c82 */ /* 0x000fe20008000000 */
[----:B------:R-:W-:Y:S01]  /*26d0*/  UMOV UR18, UR19 ;  /* 0x0000001300127c82 */ /* 0x000fe20008000000 */
[----:B------:R-:W-:Y:S02]  /*26e0*/  USHF.R.U32.HI UR13, URZ, UR13, UR16 ;  /* 0x0000000dff0d7299 */ /* 0x000fe40008011610 */
[----:B------:R-:W-:Y:S02]  /*26f0*/  USEL UR4, UR41, UR4, !UP0 ;  /* 0x0000000429047287 */ /* 0x000fe4000c000000 */
[----:B------:R-:W-:-:S02]  /*2700*/  @UP3 USHF.R.U32.HI UR6, URZ, UR9, UR18 ;  /* 0x00000009ff063299 */ /* 0x000fc40008011612 */
[----:B------:R-:W-:Y:S02]  /*2710*/  UIMAD UR7, UR42, UR5, URZ ;  /* 0x000000052a0772a4 */ /* 0x000fe4000f8e02ff */
[----:B------:R-:W-:Y:S02]  /*2720*/  USEL UR5, UR43, UR13, !UP2 ;  /* 0x0000000d2b057287 */ /* 0x000fe4000d000000 */
[----:B------:R-:W-:Y:S02]  /*2730*/  UIMAD UR10, UR42, UR6, URZ ;  /* 0x000000062a0a72a4 */ /* 0x000fe4000f8e02ff */
[----:B------:R-:W-:Y:S02]  /*2740*/  UISETP.GE.AND UP0, UPT, UR4, UR7, UPT ;  /* 0x000000070400728c */ /* 0x000fe4000bf06270 */
[----:B------:R-:W-:Y:S02]  /*2750*/  UIMAD.WIDE.U32 UR12, UR4, UR8, URZ ;  /* 0x00000008040c72a5 */ /* 0x000fe4000f8e00ff */
[----:B------:R-:W-:-:S02]  /*2760*/  UISETP.GE.OR UP0, UPT, UR5, UR10, UP0 ;  /* 0x0000000a0500728c */ /* 0x000fc40008706670 */
        /* <DEDUP_REMOVED lines=19> */
.L_x_44:
[----:B------:R-:W2:Y:S02]  /*28a0*/  LDCU UR4, c[0x0][0xb30] ;  /* 0x00016600ff0477ac */ /* 0x000ea40008000800 */
[----:B--2---:R-:W-:-:S09]  /*28b0*/  UISETP.NE.AND UP0, UPT, UR4, 0x1, UPT ;  /* 0x000000010400788c */ /* 0x004fd2000bf05270 */
[----:B------:R-:W-:Y:S05]  /*28c0*/  BRA.U UP0, `(.L_x_45) ;  /* 0x0000000100447547 */ /* 0x000fea000b800000 */
[----:B------:R-:W2:Y:S01]  /*28d0*/  LDCU.128 UR8, c[0x0][0xb10] ;  /* 0x00016200ff0877ac */ /* 0x000ea20008000c00 */
[----:B------:R-:W4:Y:S01]  /*28e0*/  LDCU UR12, c[0x0][0xb0c] ;  /* 0x00016180ff0c77ac */ /* 0x000f220008000800 */
[----:B------:R-:W1:Y:S01]  /*28f0*/  LDCU UR13, c[0x0][0xb20] ;  /* 0x00016400ff0d77ac */ /* 0x000e620008000800 */
[----:B--2---:R-:W-:Y:S02]  /*2900*/  UIMAD.WIDE.U32 UR6, UR43, UR8, URZ ;  /* 0x000000082b0672a5 */ /* 0x004fe4000f8e00ff */
[----:B------:R-:W-:Y:S02]  /*2910*/  UIMAD.WIDE.U32 UR4, UR41, UR11, URZ ;  /* 0x0000000b290472a5 */ /* 0x000fe4000f8e00ff */
[----:B----4-:R-:W-:Y:S02]  /*2920*/  UISETP.NE.AND UP2, UPT, UR12, 0x1, UPT ;  /* 0x000000010c00788c */ /* 0x010fe4000bf45270 */
[----:B------:R-:W-:Y:S01]  /*2930*/  UISETP.NE.AND UP0, UPT, UR10, 0x1, UPT ;  /* 0x000000010a00788c */ /* 0x000fe2000bf05270 */
[----:B------:R-:W-:-:S02]  /*2940*/  UMOV UR6, UR7 ;  /* 0x0000000700067c82 */ /* 0x000fc40008000000 */
[----:B------:R-:W-:Y:S01]  /*2950*/  UMOV UR4, UR5 ;  /* 0x0000000500047c82 */ /* 0x000fe20008000000 */
[----:B------:R-:W-:Y:S02]  /*2960*/  USHF.R.U32.HI UR9, URZ, UR9, UR6 ;  /* 0x00000009ff097299 */ /* 0x000fe40008011606 */
[----:B-1----:R-:W-:Y:S02]  /*2970*/  USHF.R.U32.HI UR4, URZ, UR13, UR4 ;  /* 0x0000000dff047299 */ /* 0x002fe40008011604 */
[----:B------:R-:W-:Y:S02]  /*2980*/  USEL UR5, UR43, UR9, !UP2 ;  /* 0x000000092b057287 */ /* 0x000fe4000d000000 */
[----:B------:R-:W-:-:S04]  /*2990*/  USEL UR4, UR41, UR4, !UP0 ;  /* 0x0000000429047287 */ /* 0x000fc8000c000000 */
[----:B------:R-:W-:Y:S02]  /*29a0*/  UIADD3 UR6, UPT, UPT, UR5, -UR4, URZ ;  /* 0x8000000405067290 */ /* 0x000fe4000fffe0ff */
[----:B------:R-:W-:Y:S02]  /*29b0*/  UIADD3 UR4, UPT, UPT, -UR5, UR4, URZ ;  /* 0x0000000405047290 */ /* 0x000fe4000fffe1ff */
[----:B------:R-:W-:Y:S02]  /*29c0*/  UIMAD UR41, UR6, UR10, UR41 ;  /* 0x0000000a062972a4 */ /* 0x000fe4000f8e0229 */
[----:B------:R-:W-:-:S12]  /*29d0*/  UIMAD UR43, UR4, UR12, UR43 ;  /* 0x0000000c042b72a4 */ /* 0x000fd8000f8e022b */
.L_x_45:
[----:B------:R-:W-:Y:S01]  /*29e0*/  VIADD R11, R11, 0x1 ;  /* 0x000000010b0b7836 */ /* 0x000fe20000000000 */
[----:B------:R-:W-:Y:S01]  /*29f0*/  R2UR UR4, R83 ;  /* 0x00000000530472ca */ /* 0x000fe200000e0000 */
[----:B------:R-:W-:Y:S01]  /*2a00*/  UIADD3 UR16, UPT, UPT, UR43, UR63, URZ ;  /* 0x0000003f2b107290 */ /* 0x000fe2000fffe0ff */
[----:B------:R-:W-:Y:S02]  /*2a10*/  PLOP3.LUT P2, PT, PT, PT, PT, 0x80, 0x8 ;  /* 0x000000000008781c */ /* 0x000fe40003f4f070 */
[----:B------:R-:W-:-:S04]  /*2a20*/  ISETP.NE.AND P0, PT, R11, 0x2, PT ;  /* 0x000000020b00780c */ /* 0x000fc80003f05270 */
[----:B------:R-:W-:Y:S02]  /*2a30*/  SEL R3, RZ, 0x1, P0 ;  /* 0x00000001ff037807 */ /* 0x000fe40000000000 */
[----:B------:R-:W-:Y:S02]  /*2a40*/  SEL R11, R11, RZ, P0 ;  /* 0x000000ff0b0b7207 */ /* 0x000fe40000000000 */
[----:B------:R-:W-:Y:S01]  /*2a50*/  LOP3.LUT R10, R10, R3, RZ, 0x3c, !PT ;  /* 0x000000030a0a7212 */ /* 0x000fe200078e3cff */
[----:B------:R-:W-:Y:S01]  /*2a60*/  UIADD3 UR20, UPT, UPT, UR41, UR4, URZ ;  /* 0x0000000429147290 */ /* 0x000fe2000fffe0ff */
[----:B------:R-:W-:Y:S11]  /*2a70*/  BRA.U UP1, `(.L_x_46) ;  /* 0xffffffed01a47547 */ /* 0x000ff6000b83ffff */
[----:B------:R-:W-:Y:S01]  /*2a80*/  UIADD3 UR21, UPT, UPT, UR21, 0x10, URZ ;  /* 0x0000001015157890 */ /* 0x000fe2000fffe0ff */
[----:B------:R-:W-:-:S03]  /*2a90*/  SHF.L.U32 R3, R12, 0x1f, RZ ;  /* 0x0000001f0c037819 */ /* 0x000fc600000006ff */
[----:B------:R-:W-:-:S09]  /*2aa0*/  ULEA UR4, UR29, UR21, 0x3 ;  /* 0x000000151d047291 */ /* 0x000fd2000f8e18ff */
[----:B------:R-:W2:Y:S02]  /*2ab0*/  SYNCS.PHASECHK.TRANS64.TRYWAIT P0, [UR4], R3 ;  /* 0x00000003ff0075a7 */ /* 0x000ea40008001104 */
[----:B--2---:R-:W-:Y:S05]  /*2ac0*/  @!P0 BRA `(.L_x_47) ;  /* 0x0000007000148947 */ /* 0x004fea0003800000 */
.L_x_145:
[----:B------:R-:W-:-:S04]  /*2ad0*/  UIADD3 UR4, UPT, UPT, UR29, 0x1, URZ ;  /* 0x000000011d047890 */ /* 0x000fc8000fffe0ff */
[----:B------:R-:W-:-:S04]  /*2ae0*/  UISETP.NE.AND UP0, UPT, UR4, 0x2, UPT ;  /* 0x000000020400788c */ /* 0x000fc8000bf05270 */
[----:B------:R-:W-:Y:S02]  /*2af0*/  USEL UR5, URZ, 0x1, UP0 ;  /* 0x00000001ff057887 */ /* 0x000fe40008000000 */
[----:B------:R-:W-:-:S04]  /*2b00*/  USEL UR4, UR4, URZ, UP0 ;  /* 0x000000ff04047287 */ /* 0x000fc80008000000 */
[----:B------:R-:W-:Y:S01]  /*2b10*/  ULEA UR4, UR4, UR21, 0x3 ;  /* 0x0000001504047291 */ /* 0x000fe2000f8e18ff */
[----:B-1----:R-:W-:-:S04]  /*2b20*/  LOP3.LUT R3, R12, UR5, RZ, 0x3c, !PT ;  /* 0x000000050c037c12 */ /* 0x002fc8000f8e3cff */
[----:B------:R-:W-:Y:S01]  /*2b30*/  SHF.L.U32 R3, R3, 0x1f, RZ ;  /* 0x0000001f03037819 */ /* 0x000fe200000006ff */
[----:B------:R-:W-:-:S07]  /*2b40*/  IMAD.U32 R0, RZ, RZ, UR4 ;  /* 0x00000004ff007e24 */ /* 0x000fce000f8e00ff */
.L_x_48:
[----:B-1----:R1:W2:Y:S02]  /*2b50*/  SYNCS.PHASECHK.TRANS64.TRYWAIT P0, [R0+URZ], R3 ;  /* 0x00000003000075a7 */ /* 0x0022a400080011ff */
[----:B--2---:R-:W-:Y:S05]  /*2b60*/  @!P0 NANOSLEEP.SYNCS 0x989680 ;  /* 0x009896800000895d */ /* 0x004fea0003900000 */
[----:B------:R-:W2:Y:S02]  /*2b70*/  @!P0 SYNCS.PHASECHK.TRANS64 P0, [R0+URZ], R3 ;  /* 0x00000003000085a7 */ /* 0x000ea400080010ff */
[----:B--2---:R-:W-:Y:S05]  /*2b80*/  @P0 EXIT ;  /* 0x000000000000094d */ /* 0x004fea0003800000 */
[----:B------:R-:W-:Y:S05]  /*2b90*/  BRA `(.L_x_48) ;  /* 0xfffffffc00ec7947 */ /* 0x000fea000383ffff */
.L_x_22:
[----:B------:R-:W-:-:S04]  /*2ba0*/  UISETP.NE.AND UP0, UPT, UR52, URZ, UPT ;  /* 0x000000ff3400728c */ /* 0x000fc8000bf05270 */
[----:B------:R-:W-:-:S09]  /*2bb0*/  UISETP.NE.OR UP0, UPT, UR17, 0x1, UP0 ;  /* 0x000000011100788c */ /* 0x000fd20008705670 */
[----:B------:R-:W-:Y:S05]  /*2bc0*/  BRA.U UP0, `(.L_x_49) ;  /* 0x0000000500487547 */ /* 0x000fea000b800000 */
[----:B------:R-:W-:Y:S01]  /*2bd0*/  ISETP.GE.U32.AND P2, PT, R0, 0x4, PT ;  /* 0x000000040000780c */ /* 0x000fe20003f46070 */
[----:B------:R-:W-:Y:S01]  /*2be0*/  IMAD.MOV.U32 R12, RZ, RZ, 0x1 ;  /* 0x00000001ff0c7424 */ /* 0x000fe200078e00ff */
[----:B------:R-:W-:Y:S02]  /*2bf0*/  CS2R R10, SRZ ;  /* 0x00000000000a7805 */ /* 0x000fe4000001ff00 */
[----:B------:R-:W-:Y:S01]  /*2c00*/  CS2R R8, SRZ ;  /* 0x0000000000087805 */ /* 0x000fe2000001ff00 */
[----:B------:R-:W-:Y:S01]  /*2c10*/  UMOV UR6, 0x400 ;  /* 0x0000040000067882 */ /* 0x000fe20000000000 */
[----:B------:R-:W-:Y:S01]  /*2c20*/  UMOV UR5, URZ ;  /* 0x000000ff00057c82 */ /* 0x000fe20008000000 */
[----:B------:R-:W-:-:S12]  /*2c30*/  ULEA UR6, UR52, UR6, 0x18 ;  /* 0x0000000634067291 */ /* 0x000fd8000f8ec0ff */
.L_x_53:
[----:B------:R-:W-:Y:S02]  /*2c40*/  LEA R2, R8, UR6, 0x3 ;  /* 0x0000000608027c11 */ /* 0x000fe4000f8e18ff */
[----:B------:R-:W-:-:S03]  /*2c50*/  SHF.L.U32 R5, R9, 0x1f, RZ ;  /* 0x0000001f09057819 */ /* 0x000fc600000006ff */
[----:B------:R-:W-:Y:S01]  /*2c60*/  VIADD R4, R2, 0xe0 ;  /* 0x000000e002047836 */ /* 0x000fe20000000000 */
[----:B------:R-:W2:Y:S02]  /*2c70*/  SYNCS.PHASECHK.TRANS64.TRYWAIT P0, [R2+URZ+0xd0], R5 ;  /* 0x0000d005020075a7 */ /* 0x000ea400080011ff */
[----:B--2---:R-:W-:Y:S05]  /*2c80*/  @!P0 BRA `(.L_x_50) ;  /* 0x0000006c00bc8947 */ /* 0x004fea0003800000 */
.L_x_146:
[----:B------:R-:W-:Y:S01]  /*2c90*/  ULEA UR4, UR5, UR6, 0x3 ;  /* 0x0000000605047291 */ /* 0x000fe2000f8e18ff */
[----:B------:R-:W-:Y:S02]  /*2ca0*/  PRMT R4, RZ, 0x654, R4 ;  /* 0x00000654ff047816 */ /* 0x000fe40000000004 */
[----:B--2---:R-:W-:Y:S01]  /*2cb0*/  SHF.L.U32 R5, R12, 0x1f, RZ ;  /* 0x0000001f0c057819 */ /* 0x004fe200000006ff */
[----:B------:R-:W-:Y:S01]  /*2cc0*/  UIADD3 UR7, UPT, UPT, UR4, 0x70, URZ ;  /* 0x0000007004077890 */ /* 0x000fe2000fffe0ff */
[----:B------:R2:W-:Y:S05]  /*2cd0*/  SYNCS.ARRIVE.TRANS64.RED.A1T0 RZ, [R4+URZ], RZ ;  /* 0x000000ff04ff79a7 */ /* 0x0005ea00081004ff */
[----:B------:R-:W-:Y:S01]  /*2ce0*/  IMAD.U32 R7, RZ, RZ, UR7 ;  /* 0x00000007ff077e24 */ /* 0x000fe2000f8e00ff */
[----:B------:R-:W3:Y:S04]  /*2cf0*/  SYNCS.PHASECHK.TRANS64.TRYWAIT P0, [UR4+0x80], R5 ;  /* 0x00008005ff0075a7 */ /* 0x000ee80008001104 */
[----:B------:R-:W-:Y:S01]  /*2d00*/  PRMT R6, R0, 0x654, R7 ;  /* 0x0000065400067816 */ /* 0x000fe20000000007 */
[----:B--2---:R-:W-:Y:S01]  /*2d10*/  @!P2 IMAD.MOV.U32 R4, RZ, RZ, 0x10 ;  /* 0x00000010ff04a424 */ /* 0x004fe200078e00ff */
[----:B---3--:R-:W-:Y:S06]  /*2d20*/  @!P0 BRA `(.L_x_51) ;  /* 0x0000006c00a88947 */ /* 0x008fec0003800000 */
.L_x_148:
[----:B------:R-:W-:Y:S01]  /*2d30*/  ULEA UR8, UR5, UR6, 0x4 ;  /* 0x0000000605087291 */ /* 0x000fe2000f8e20ff */
[----:B------:R-:W-:Y:S01]  /*2d40*/  SEL R3, R6, R3, !P2 ;  /* 0x0000000306037207 */ /* 0x000fe20005000000 */
[----:B------:R-:W-:Y:S01]  /*2d50*/  UIADD3 UR9, UPT, UPT, UR4, 0x70, URZ ;  /* 0x0000007004097890 */ /* 0x000fe2000fffe0ff */
[----:B--2---:R-:W-:Y:S01]  /*2d60*/  LEA R2, R11, UR6, 0x3 ;  /* 0x000000060b027c11 */ /* 0x004fe2000f8e18ff */
[----:B------:R-:W-:Y:S01]  /*2d70*/  UIADD3 UR8, UPT, UPT, UR8, 0x100, URZ ;  /* 0x0000010008087890 */ /* 0x000fe2000fffe0ff */
[----:B------:R-:W-:Y:S01]  /*2d80*/  SHF.L.U32 R5, R10, 0x1f, RZ ;  /* 0x0000001f0a057819 */ /* 0x000fe200000006ff */
[----:B------:R2:W-:Y:S01]  /*2d90*/  @!P2 SYNCS.ARRIVE.TRANS64.RED RZ, [R3+URZ], R4 ;  /* 0x0000000403ffa9a7 */ /* 0x0005e200080004ff */
[----:B------:R-:W-:Y:S01]  /*2da0*/  UIADD3 UR4, UPT, UPT, UR5, 0x1, URZ ;  /* 0x0000000105047890 */ /* 0x000fe2000fffe0ff */
[----:B------:R-:W-:-:S03]  /*2db0*/  VIADD R8, R8, 0x1 ;  /* 0x0000000108087836 */ /* 0x000fc60000000000 */
[----:B------:R-:W-:Y:S02]  /*2dc0*/  UISETP.NE.AND UP0, UPT, UR4, 0x2, UPT ;  /* 0x000000020400788c */ /* 0x000fe4000bf05270 */
[----:B------:R-:W-:Y:S06]  /*2dd0*/  UGETNEXTWORKID.BROADCAST [UR8], [UR9] ;  /* 0x00000000080073ca */ /* 0x000fec0008000100 */
[----:B------:R-:W-:Y:S01]  /*2de0*/  USEL UR7, URZ, 0x1, UP0 ;  /* 0x00000001ff077887 */ /* 0x000fe20008000000 */
[----:B------:R-:W-:Y:S01]  /*2df0*/  ISETP.NE.AND P0, PT, R8, 0x2, PT ;  /* 0x000000020800780c */ /* 0x000fe20003f05270 */
[----:B------:R-:W-:Y:S01]  /*2e00*/  USEL UR5, UR4, URZ, UP0 ;  /* 0x000000ff04057287 */ /* 0x000fe20008000000 */
[----:B------:R-:W3:Y:S03]  /*2e10*/  SYNCS.PHASECHK.TRANS64.TRYWAIT P1, [R2+URZ+0x70], R5 ;  /* 0x00007005020075a7 */ /* 0x000ee600080211ff */
[----:B------:R-:W-:Y:S01]  /*2e20*/  LOP3.LUT R12, R12, UR7, RZ, 0x3c, !PT ;  /* 0x000000070c0c7c12 */ /* 0x000fe2000f8e3cff */
[----:B--23--:R-:W-:Y:S07]  /*2e30*/  @!P1 BRA `(.L_x_52) ;  /* 0x0000006c007c9947 */ /* 0x00cfee0003800000 */
.L_x_149:
[C---:B------:R-:W-:Y:S01]  /*2e40*/  LEA R4, R11.reuse, UR6, 0x4 ;  /* 0x000000060b047c11 */ /* 0x040fe2000f8e20ff */
[----:B--2---:R-:W-:Y:S01]  /*2e50*/  VIADD R2, R2, 0x80 ;  /* 0x0000008002027836 */ /* 0x004fe20000000000 */
[----:B------:R-:W-:Y:S01]  /*2e60*/  SEL R8, R8, RZ, P0 ;  /* 0x000000ff08087207 */ /* 0x000fe20000000000 */
[----:B------:R-:W-:-:S03]  /*2e70*/  VIADD R11, R11, 0x1 ;  /* 0x000000010b0b7836 */ /* 0x000fc60000000000 */
[----:B------:R-:W2:Y:S01]  /*2e80*/  LDS.128 R4, [R4+0x100] ;  /* 0x0001000004047984 */ /* 0x000ea20000000c00 */
[----:B------:R-:W-:Y:S02]  /*2e90*/  PRMT R2, RZ, 0x654, R2 ;  /* 0x00000654ff027816 */ /* 0x000fe40000000002 */
[C---:B------:R-:W-:Y:S01]  /*2ea0*/  ISETP.NE.AND P1, PT, R11.reuse, 0x2, PT ;  /* 0x000000020b00780c */ /* 0x040fe20003f25270 */
[----:B------:R-:W-:Y:S01]  /*2eb0*/  @!PT LDS RZ, [RZ] ;  /* 0x00000000fffff984 */ /* 0x000fe20000000800 */
[----:B------:R-:W-:Y:S01]  /*2ec0*/  @!PT LDS RZ, [RZ] ;  /* 0x00000000fffff984 */ /* 0x000fe20000000800 */
[----:B------:R-:W-:Y:S01]  /*2ed0*/  @!PT LDS RZ, [RZ] ;  /* 0x00000000fffff984 */ /* 0x000fe20000000800 */
[----:B------:R-:W-:Y:S01]  /*2ee0*/  @!PT LDS RZ, [RZ] ;  /* 0x00000000fffff984 */ /* 0x000fe20000000800 */
[----:B------:R3:W-:Y:S06]  /*2ef0*/  MEMBAR.ALL.CTA ;  /* 0x0000000000007992 */ /* 0x0007ec0000008000 */
[----:B---3--:R-:W3:Y:S01]  /*2f00*/  FENCE.VIEW.ASYNC.S ;  /* 0x00000000000073c6 */ /* 0x008ee20000000000 */
[----:B------:R-:W-:Y:S01]  /*2f10*/  SEL R11, R11, RZ, P1 ;  /* 0x000000ff0b0b7207 */ /* 0x000fe20000800000 */
[----:B---3--:R3:W-:Y:S01]  /*2f20*/  SYNCS.ARRIVE.TRANS64.RED.A1T0 RZ, [R2+URZ], RZ ;  /* 0x000000ff02ff79a7 */ /* 0x0087e200081004ff */
[----:B--2---:R-:W-:-:S02]  /*2f30*/  LOP3.LUT P3, RZ, R6, 0x1, RZ, 0xc0, !PT ;  /* 0x0000000106ff7812 */ /* 0x004fc4000786c0ff */
[----:B------:R-:W-:-:S04]  /*2f40*/  SEL R5, RZ, 0x1, P1 ;  /* 0x00000001ff057807 */ /* 0x000fc80000800000 */
[----:B------:R-:W-:Y:S02]  /*2f50*/  LOP3.LUT R10, R10, R5, RZ, 0x3c, !PT ;  /* 0x000000050a0a7212 */ /* 0x000fe400078e3cff */
[----:B---3--:R-:W-:-:S04]  /*2f60*/  SEL R2, RZ, 0x1, P0 ;  /* 0x00000001ff027807 */ /* 0x008fc80000000000 */
[----:B------:R-:W-:Y:S01]  /*2f70*/  LOP3.LUT R9, R9, R2, RZ, 0x3c, !PT ;  /* 0x0000000209097212 */ /* 0x000fe200078e3cff */
[----:B------:R-:W-:Y:S06]  /*2f80*/  @P3 BRA `(.L_x_53) ;  /* 0xfffffffc002c3947 */ /* 0x000fec000383ffff */
[----:B------:R-:W-:Y:S01]  /*2f90*/  ULEA UR4, UR5, UR6, 0x3 ;  /* 0x0000000605047291 */ /* 0x000fe2000f8e18ff */
[----:B------:R-:W-:-:S08]  /*2fa0*/  SHF.L.U32 R3, R12, 0x1f, RZ ;  /* 0x0000001f0c037819 */ /* 0x000fd000000006ff */
[----:B------:R-:W2:Y:S02]  /*2fb0*/  SYNCS.PHASECHK.TRANS64 P0, [UR4+0x80], R3 ;  /* 0x00008003ff0075a7 */ /* 0x000ea40008001004 */
[----:B--2---:R-:W-:Y:S05]  /*2fc0*/  @P0 BRA `(.L_x_54) ;  /* 0x0000000000080947 */ /* 0x004fea0003800000 */
[----:B------:R-:W2:Y:S02]  /*2fd0*/  SYNCS.PHASECHK.TRANS64.TRYWAIT P0, [UR4+0x80], R3 ;  /* 0x00008003ff0075a7 */ /* 0x000ea40008001104 */
[----:B--2---:R-:W-:Y:S05]  /*2fe0*/  @!P0 BRA `(.L_x_55) ;  /* 0x0000006c00248947 */ /* 0x004fea0003800000 */
.L_x_54:
[----:B------:R-:W-:-:S04]  /*2ff0*/  UIADD3 UR7, UPT, UPT, UR5, 0x1, URZ ;  /* 0x0000000105077890 */ /* 0x000fc8000fffe0ff */
[----:B------:R-:W-:-:S04]  /*3000*/  UISETP.NE.AND UP0, UPT, UR7, 0x2, UPT ;  /* 0x000000020700788c */ /* 0x000fc8000bf05270 */
[----:B------:R-:W-:Y:S02]  /*3010*/  USEL UR8, URZ, 0x1, UP0 ;  /* 0x00000001ff087887 */ /* 0x000fe40008000000 */
[----:B------:R-:W-:-:S04]  /*3020*/  USEL UR7, UR7, URZ, UP0 ;  /* 0x000000ff07077287 */ /* 0x000fc80008000000 */
[----:B------:R-:W-:Y:S01]  /*3030*/  ULEA UR7, UR7, UR6, 0x3 ;  /* 0x0000000607077291 */ /* 0x000fe2000f8e18ff */
[----:B--2---:R-:W-:-:S04]  /*3040*/  LOP3.LUT R3, R12, UR8, RZ, 0x3c, !PT ;  /* 0x000000080c037c12 */ /* 0x004fc8000f8e3cff */
[----:B------:R-:W-:-:S04]  /*3050*/  SHF.L.U32 R0, R3, 0x1f, RZ ;  /* 0x0000001f03007819 */ /* 0x000fc800000006ff */
[----:B------:R-:W2:Y:S02]  /*3060*/  SYNCS.PHASECHK.TRANS64 P0, [UR7+0x80], R0 ;  /* 0x00008000ff0075a7 */ /* 0x000ea40008001007 */
[----:B-12---:R-:W-:Y:S05]  /*3070*/  @P0 EXIT ;  /* 0x000000000000094d */ /* 0x006fea0003800000 */
[----:B------:R-:W-:Y:S02]  /*3080*/  SHF.L.U32 R3, R3, 0x1f, RZ ;  /* 0x0000001f03037819 */ /* 0x000fe400000006ff */
[----:B------:R-:W-:-:S07]  /*3090*/  MOV R0, UR7 ;  /* 0x0000000700007c02 */ /* 0x000fce0008000f00 */
.L_x_56:
[----:B-1----:R1:W2:Y:S02]  /*30a0*/  SYNCS.PHASECHK.TRANS64.TRYWAIT P0, [R0+URZ+0x80], R3 ;  /* 0x00008003000075a7 */ /* 0x0022a400080011ff */
[----:B--2---:R-:W-:Y:S05]  /*30b0*/  @!P0 NANOSLEEP.SYNCS 0x989680 ;  /* 0x009896800000895d */ /* 0x004fea0003900000 */
[----:B------:R-:W2:Y:S02]  /*30c0*/  @!P0 SYNCS.PHASECHK.TRANS64 P0, [R0+URZ+0x80], R3 ;  /* 0x00008003000085a7 */ /* 0x000ea400080010ff */
[----:B--2---:R-:W-:Y:S05]  /*30d0*/  @P0 EXIT ;  /* 0x000000000000094d */ /* 0x004fea0003800000 */
[----:B------:R-:W-:Y:S05]  /*30e0*/  BRA `(.L_x_56) ;  /* 0xfffffffc00ec7947 */ /* 0x000fea000383ffff */
.L_x_49:
[----:B------:R-:W-:Y:S05]  /*30f0*/  BRA.U UP4, `(.L_x_57) ;  /* 0x0000001104447547 */ /* 0x000fea000b800000 */
[----:B------:R-:W-:Y:S01]  /*3100*/  UMOV UR4, 0x40 ;  /* 0x0000004000047882 */ /* 0x000fe20000000000 */
[----:B------:R-:W-:Y:S01]  /*3110*/  NOP ;  /* 0x0000000000007918 */ /* 0x000fe20000000000 */
[----:B------:R-:W-:Y:S01]  /*3120*/  ULEA UR5, UR52, UR4, 0x18 ;  /* 0x0000000434057291 */ /* 0x000fe2000f8ec0ff */
[----:B------:R-:W-:Y:S02]  /*3130*/  UMOV UR6, 0x400 ;  /* 0x0000040000067882 */ /* 0x000fe40000000000 */
[----:B------:R-:W-:-:S06]  /*3140*/  ULEA UR6, UR52, UR6, 0x18 ;  /* 0x0000000634067291 */ /* 0x000fcc000f8ec0ff */
[----:B------:R-:W2:Y:S02]  /*3150*/  LDS.U8 R0, [UR5+0x1c] ;  /* 0x00001c05ff007984 */ /* 0x000ea40008000000 */
[----:B--2---:R-:W-:-:S13]  /*3160*/  ISETP.NE.AND P0, PT, R0, RZ, PT ;  /* 0x000000ff0000720c */ /* 0x004fda0003f05270 */
[----:B------:R-:W-:Y:S05]  /*3170*/  @P0 BRA `(.L_x_58) ;  /* 0x0000000000580947 */ /* 0x000fea0003800000 */
[----:B------:R-:W-:-:S13]  /*3180*/  ELECT P0, URZ, PT ;  /* 0x0000000000ff782f */ /* 0x000fda0003800000 */
[----:B------:R-:W-:Y:S05]  /*3190*/  @!P0 BRA `(.L_x_59) ;  /* 0x0000000000608947 */ /* 0x000fea0003800000 */
[----:B------:R-:W-:Y:S01]  /*31a0*/  UMOV UR4, 0x10 ;  /* 0x0000001000047882 */ /* 0x000fe20000000000 */
[----:B------:R-:W-:Y:S01]  /*31b0*/  HFMA2 R0, -RZ, RZ, 0, 5.9604644775390625e-08 ;  /* 0x00000001ff007431 */ /* 0x000fe200000001ff */
[----:B------:R-:W-:-:S03]  /*31c0*/  MOV R3, 0xffff ;  /* 0x0000ffff00037802 */ /* 0x000fc60000000f00 */
[----:B------:R-:W-:Y:S04]  /*31d0*/  DEPBAR.LE SB2, 0x36 ;  /* 0x0000ad800000791a */ /* 0x000fe80000000000 */
[----:B------:R-:W2:Y:S02]  /*31e0*/  UTCATOMSWS.FIND_AND_SET.ALIGN UP0, UR4, UR4 ;  /* 0x00000004000475e3 */ /* 0x000ea40008000800 */
[----:B--2---:R-:W-:Y:S01]  /*31f0*/  MOV R4, UR4 ;  /* 0x0000000400047c02 */ /* 0x004fe20008000f00 */
[----:B------:R-:W-:Y:S06]  /*3200*/  BRA.U UP0, `(.L_x_60) ;  /* 0x0000000100187547 */ /* 0x000fec000b800000 */
.L_x_61:
[----:B------:R-:W-:Y:S05]  /*3210*/  NANOSLEEP 0x64 ;  /* 0x000000640000795d */ /* 0x000fea0003800000 */
[----:B------:R-:W-:-:S05]  /*3220*/  UMOV UR4, 0x10 ;  /* 0x0000001000047882 */ /* 0x000fca0000000000 */
[----:B------:R-:W-:Y:S04]  /*3230*/  DEPBAR.LE SB2, 0x36 ;  /* 0x0000ad800000791a */ /* 0x000fe80000000000 */
[----:B------:R-:W2:Y:S02]  /*3240*/  UTCATOMSWS.FIND_AND_SET.ALIGN UP0, UR4, UR4 ;  /* 0x00000004000475e3 */ /* 0x000ea40008000800 */
[----:B--2---:R-:W-:Y:S01]  /*3250*/  MOV R4, UR4 ;  /* 0x0000000400047c02 */ /* 0x004fe20008000f00 */
[----:B------:R-:W-:Y:S05]  /*3260*/  BRA.U !UP0, `(.L_x_61) ;  /* 0xfffffffd08e87547 */ /* 0x000fea000b83ffff */
.L_x_60:
[-C--:B------:R-:W-:Y:S02]  /*3270*/  SHF.L.U32 R3, R3, R4.reuse, RZ ;  /* 0x0000000403037219 */ /* 0x080fe400000006ff */
[----:B------:R-:W-:Y:S01]  /*3280*/  SHF.L.U32 R0, R0, R4, RZ ;  /* 0x0000000400007219 */ /* 0x000fe200000006ff */
[----:B------:R-:W-:Y:S02]  /*3290*/  IMAD.SHL.U32 R4, R4, 0x20, RZ ;  /* 0x0000002004047824 */ /* 0x000fe400078e00ff */
[----:B------:R2:W-:Y:S04]  /*32a0*/  ATOMS.OR RZ, [UR5+0x14], R3 ;  /* 0x00001403ffff798c */ /* 0x0005e8000b000005 */
[----:B------:R2:W-:Y:S04]  /*32b0*/  ATOMS.OR RZ, [UR5+0x18], R0 ;  /* 0x00001800ffff798c */ /* 0x0005e8000b000005 */
[----:B------:R2:W-:Y:S01]  /*32c0*/  STS [UR6+0x120], R4 ;  /* 0x00012004ff007988 */ /* 0x0005e20008000806 */
[----:B------:R-:W-:Y:S05]  /*32d0*/  BRA `(.L_x_59) ;  /* 0x0000000000107947 */ /* 0x000fea0003800000 */
.L_x_58:
[----:B------:R-:W-:Y:S02]  /*32e0*/  MOV R0, 0xffffffff ;  /* 0xffffffff00007802 */ /* 0x000fe40000000f00 */
[----:B------:R-:W-:-:S03]  /*32f0*/  MOV R4, 0x3320 ;  /* 0x0000332000047802 */ /* 0x000fc60000000f00 */
[----:B------:R2:W-:Y:S04]  /*3300*/  STS [UR6+0x120], R0 ;  /* 0x00012000ff007988 */ /* 0x0005e80008000806 */
[----:B-12--5:R-:W-:Y:S05]  /*3310*/  CALL.REL.NOINC `($__internal_1_$__cuda_sm10x_tcgen05_guardrail_trap_phase_invalid_during_alloc) ;  /* 0x0000007000707944 */ /* 0x026fea0003c00000 */
.L_x_59:
[----:B------:R-:W-:Y:S05]  /*3320*/  WARPSYNC.ALL ;  /* 0x0000000000007948 */ /* 0x000fea0003800000 */
[----:B------:R-:W3:Y:S01]  /*3330*/  S2UR UR4, SR_CgaCtaId ;  /* 0x00000000000479c3 */ /* 0x000ee20000008800 */
[----:B------:R-:W-:Y:S01]  /*3340*/  UMOV UR41, 0x400 ;  /* 0x0000040000297882 */ /* 0x000fe20000000000 */
[----:B------:R-:W-:-:S06]  /*3350*/  NOP ;  /* 0x0000000000007918 */ /* 0x000fcc0000000000 */
[----:B------:R-:W-:Y:S06]  /*3360*/  BAR.ARV 0x6, 0xa0 ;  /* 0x0182800000007b1d */ /* 0x000fec0000002000 */
[----:B------:R-:W4:Y:S01]  /*3370*/  LDCU UR6, c[0x0][0x38c] ;  /* 0x00007180ff0677ac */ /* 0x000f220008000800 */
[----:B------:R-:W-:Y:S01]  /*3380*/  LOP3.LUT R2, R2, 0xffff, RZ, 0xc0, !PT ;  /* 0x0000ffff02027812 */ /* 0x000fe200078ec0ff */
[----:B------:R-:W-:Y:S01]  /*3390*/  IMAD.MOV.U32 R11, RZ, RZ, 0x1 ;  /* 0x00000001ff0b7424 */ /* 0x000fe200078e00ff */
[----:B------:R-:W-:Y:S01]  /*33a0*/  CS2R R8, SRZ ;  /* 0x0000000000087805 */ /* 0x000fe2000001ff00 */
[----:B------:R-:W1:Y:S01]  /*33b0*/  LDCU UR7, c[0x0][0x38c] ;  /* 0x00007180ff0777ac */ /* 0x000e620008000800 */
[----:B------:R-:W-:Y:S01]  /*33c0*/  R2UR UR42, R2 ;  /* 0x00000000022a72ca */ /* 0x000fe200000e0000 */
[----:B------:R-:W-:Y:S01]  /*33d0*/  IMAD.MOV.U32 R10, RZ, RZ, RZ ;  /* 0x000000ffff0a7224 */ /* 0x000fe200078e00ff */
[----:B------:R-:W-:Y:S01]  /*33e0*/  UMOV UR45, URZ ;  /* 0x000000ff002d7c82 */ /* 0x000fe20008000000 */
[----:B------:R-:W-:Y:S01]  /*33f0*/  UMOV UR39, URZ ;  /* 0x000000ff00277c82 */ /* 0x000fe20008000000 */
[----:B---3--:R-:W-:Y:S01]  /*3400*/  ULEA UR41, UR4, UR41, 0x18 ;  /* 0x0000002904297291 */ /* 0x008fe2000f8ec0ff */
[----:B------:R-:W-:Y:S01]  /*3410*/  UMOV UR62, 0x0 ;  /* 0x00000000003e7882 */ /* 0x000fe20000000000 */
[----:B------:R-:W-:-:S02]  /*3420*/  UMOV UR63, 0x4400490 ;  /* 0x04400490003f7882 */ /* 0x000fc40000000000 */
[----:B------:R-:W-:Y:S02]  /*3430*/  UIADD3 UR5, UPT, UPT, UR41, 0x8800, URZ ;  /* 0x0000880029057890 */ /* 0x000fe4000fffe0ff */
[----:B------:R-:W-:Y:S02]  /*3440*/  UIADD3 UR4, UPT, UPT, UR41, 0x10800, URZ ;  /* 0x0001080029047890 */ /* 0x000fe4000fffe0ff */
[----:B----4-:R-:W-:Y:S01]  /*3450*/  UIADD3 UR6, UPT, UPT, UR6, 0x7f, URZ ;  /* 0x0000007f06067890 */ /* 0x010fe2000fffe0ff */
[----:B--2---:R-:W2:Y:S01]  /*3460*/  LDS R0, [UR41+0x120] ;  /* 0x00012029ff007984 */ /* 0x004ea20008000800 */
[----:B------:R-:W-:Y:S02]  /*3470*/  USHF.R.U32.HI UR5, URZ, 0x4, UR5 ;  /* 0x00000004ff057899 */ /* 0x000fe40008011605 */
[----:B------:R-:W-:Y:S02]  /*3480*/  USHF.R.S32.HI UR47, URZ, 0x1f, UR6 ;  /* 0x0000001fff2f7899 */ /* 0x000fe40008011406 */
[----:B------:R-:W-:-:S02]  /*3490*/  USHF.R.U32.HI UR4, URZ, 0x4, UR4 ;  /* 0x00000004ff047899 */ /* 0x000fc40008011604 */
[----:B------:R-:W-:Y:S02]  /*34a0*/  ULEA.HI UR47, UR47, UR6, URZ, 0x7 ;  /* 0x000000062f2f7291 */ /* 0x000fe4000f8f38ff */
[----:B------:R-:W-:Y:S02]  /*34b0*/  ULOP3.LUT UR5, UR5, 0x3fff, URZ, 0xc0, !UPT ;  /* 0x00003fff05057892 */ /* 0x000fe4000f8ec0ff */
[----:B------:R-:W-:Y:S02]  /*34c0*/  USHF.R.S32.HI UR47, URZ, 0x7, UR47 ;  /* 0x00000007ff2f7899 */ /* 0x000fe4000801142f */
[----:B------:R-:W-:Y:S02]  /*34d0*/  ULOP3.LUT UR4, UR4, 0x3fff, URZ, 0xc0, !UPT ;  /* 0x00003fff04047892 */ /* 0x000fe4000f8ec0ff */
[----:B------:R-:W-:Y:S01]  /*34e0*/  UISETP.LT.AND UP0, UPT, UR47, 0x1, UPT ;  /* 0x000000012f00788c */ /* 0x000fe2000bf01270 */
[----:B------:R-:W-:Y:S01]  /*34f0*/  UMOV UR60, 0x0 ;  /* 0x00000000003c7882 */ /* 0x000fe20000000000 */
[----:B------:R-:W-:-:S02]  /*3500*/  UMOV UR61, 0x4400490 ;  /* 0x04400490003d7882 */ /* 0x000fc40000000000 */
[----:B------:R-:W-:Y:S01]  /*3510*/  USEL UR64, UR47, 0x1, !UP0 ;  /* 0x000000012f407887 */ /* 0x000fe2000c000000 */
[----:B------:R-:W-:Y:S01]  /*3520*/  UMOV UR58, 0x0 ;  /* 0x00000000003a7882 */ /* 0x000fe20000000000 */
[----:B------:R-:W-:Y:S01]  /*3530*/  UMOV UR59, 0x4400490 ;  /* 0x04400490003b7882 */ /* 0x000fe20000000000 */
[----:B------:R-:W-:Y:S01]  /*3540*/  UMOV UR56, 0x0 ;  /* 0x0000000000387882 */ /* 0x000fe20000000000 */
[----:B------:R-:W-:Y:S01]  /*3550*/  UMOV UR57, 0x4400490 ;  /* 0x0440049000397882 */ /* 0x000fe20000000000 */
[----:B------:R-:W-:Y:S01]  /*3560*/  UMOV UR54, 0x0 ;  /* 0x0000000000367882 */ /* 0x000fe20000000000 */
[----:B------:R-:W-:Y:S01]  /*3570*/  UMOV UR55, 0x4400490 ;  /* 0x0440049000377882 */ /* 0x000fe20000000000 */
[----:B------:R-:W-:Y:S01]  /*3580*/  UMOV UR52, 0x0 ;  /* 0x0000000000347882 */ /* 0x000fe20000000000 */
[----:B------:R-:W-:Y:S01]  /*3590*/  UMOV UR53, 0x4400490 ;  /* 0x0440049000357882 */ /* 0x000fe20000000000 */
[----:B------:R-:W-:Y:S02]  /*35a0*/  ULOP3.LUT UR43, UR5, 0x10000, URZ, 0xfc, !UPT ;  /* 0x00010000052b7892 */ /* 0x000fe4000f8efcff */
[----:B------:R-:W-:-:S02]  /*35b0*/  ULOP3.LUT UR44, UR4, 0x10000, URZ, 0xfc, !UPT ;  /* 0x00010000042c7892 */ /* 0x000fc4000f8efcff */
[----:B------:R-:W-:Y:S02]  /*35c0*/  UIADD3 UR64, UPT, UPT, -UR64, URZ, URZ ;  /* 0x000000ff40407290 */ /* 0x000fe4000fffe1ff */
[----:B-1----:R-:W-:Y:S01]  /*35d0*/  UISETP.GE.AND UP4, UPT, UR7, 0x1, UPT ;  /* 0x000000010700788c */ /* 0x002fe2000bf86270 */
[----:B------:R-:W-:Y:S01]  /*35e0*/  UMOV UR50, 0x0 ;  /* 0x0000000000327882 */ /* 0x000fe20000000000 */
[----:B------:R-:W-:Y:S01]  /*35f0*/  UMOV UR51, 0x4400490 ;  /* 0x0440049000337882 */ /* 0x000fe20000000000 */
[----:B------:R-:W-:Y:S01]  /*3600*/  UMOV UR48, 0x0 ;  /* 0x0000000000307882 */ /* 0x000fe20000000000 */
[----:B--2---:R-:W-:Y:S01]  /*3610*/  R2UR UR65, R0 ;  /* 0x00000000004172ca */ /* 0x004fe200000e0000 */
[----:B------:R-:W-:-:S14]  /*3620*/  UMOV UR49, 0x4400490 ;  /* 0x0440049000317882 */ /* 0x000fdc0000000000 */
.L_x_68:
[----:B------:R-:W-:Y:S02]  /*3630*/  LEA R0, R10, UR41, 0x3 ;  /* 0x000000290a007c11 */ /* 0x000fe4000f8e18ff */
[----:B------:R-:W-:Y:S02]  /*3640*/  SHF.L.U32 R5, R9, 0x1f, RZ ;  /* 0x0000001f09057819 */ /* 0x000fe400000006ff */
[----:B------:R-:W-:Y:S01]  /*3650*/  PLOP3.LUT P0, PT, PT, PT, UP4, 0x80, 0x8 ;  /* 0x000000000008781c */ /* 0x000fe20003f0f048 */
[----:B------:R-:W-:Y:S01]  /*3660*/  VIADD R3, R0, 0x80 ;  /* 0x0000008000037836 */ /* 0x000fe20000000000 */
[----:B-1----:R-:W1:Y:S02]  /*3670*/  SYNCS.PHASECHK.TRANS64.TRYWAIT P1, [R0+URZ+0x70], R5 ;  /* 0x00007005000075a7 */ /* 0x002e6400080211ff */
[----:B-1-3--:R-:W-:Y:S09]  /*3680*/  @!P1 BRA `(.L_x_62) ;  /* 0x0000006400949947 */ /* 0x00aff20003800000 */
.L_x_151:
[----:B------:R-:W-:Y:S01]  /*3690*/  LEA R4, R10, UR41, 0x4 ;  /* 0x000000290a047c11 */ /* 0x000fe2000f8e20ff */
[----:B------:R-:W-:Y:S01]  /*36a0*/  @UP4 ULEA UR4, UR39, UR41, 0x3 ;  /* 0x0000002927044291 */ /* 0x000fe2000f8e18ff */
[----:B------:R-:W-:Y:S01]  /*36b0*/  PLOP3.LUT P2, PT, PT, PT, PT, 0x80, 0x8 ;  /* 0x000000000008781c */ /* 0x000fe20003f4f070 */
[----:B------:R-:W-:Y:S01]  /*36c0*/  ULEA UR46, UR45, UR41, 0x3 ;  /* 0x000000292d2e7291 */ /* 0x000fe2000f8e18ff */
[----:B------:R-:W-:Y:S02]  /*36d0*/  PRMT R3, RZ, 0x654, R3 ;  /* 0x00000654ff037816 */ /* 0x000fe40000000003 */
[----:B-1----:R-:W1:Y:S01]  /*36e0*/  LDS.128 R4, [R4+0x100] ;  /* 0x0001000004047984 */ /* 0x002e620000000c00 */
[----:B------:R-:W-:Y:S02]  /*36f0*/  @P0 SHF.L.U32 R2, R8, 0x1f, RZ ;  /* 0x0000001f08020819 */ /* 0x000fe400000006ff */
[----:B------:R-:W-:Y:S01]  /*3700*/  SHF.L.U32 R0, R11, 0x1f, RZ ;  /* 0x0000001f0b007819 */ /* 0x000fe200000006ff */
[----:B------:R-:W-:Y:S01]  /*3710*/  @!PT LDS RZ, [RZ] ;  /* 0x00000000fffff984 */ /* 0x000fe20000000800 */
[----:B------:R-:W-:Y:S01]  /*3720*/  @!PT LDS RZ, [RZ] ;  /* 0x00000000fffff984 */ /* 0x000fe20000000800 */
[----:B------:R-:W-:Y:S01]  /*3730*/  @!PT LDS RZ, [RZ] ;  /* 0x00000000fffff984 */ /* 0x000fe20000000800 */
[----:B------:R-:W-:Y:S01]  /*3740*/  @!PT LDS RZ, [RZ] ;  /* 0x00000000fffff984 */ /* 0x000fe20000000800 */
[----:B------:R2:W-:Y:S06]  /*3750*/  MEMBAR.ALL.CTA ;  /* 0x0000000000007992 */ /* 0x0005ec0000008000 */
[----:B--2---:R-:W2:Y:S02]  /*3760*/  FENCE.VIEW.ASYNC.S ;  /* 0x00000000000073c6 */ /* 0x004ea40000000000 */
[----:B--2---:R2:W-:Y:S01]  /*3770*/  SYNCS.ARRIVE.TRANS64.RED.A1T0 RZ, [R3+URZ], RZ ;  /* 0x000000ff03ff79a7 */ /* 0x0045e200081004ff */
[----:B------:R2:W3:Y:S01]  /*3780*/  @P0 SYNCS.PHASECHK.TRANS64.TRYWAIT P2, [UR4], R2 ;  /* 0x00000002ff0005a7 */ /* 0x0004e20008041104 */
[----:B------:R-:W-:Y:S01]  /*3790*/  ULEA.HI UR4, UR45, UR45, URZ, 0x1 ;  /* 0x0000002d2d047291 */ /* 0x000fe2000f8f08ff */
[----:B-1----:R-:W-:-:S03]  /*37a0*/  LOP3.LUT P1, RZ, R6, 0x1, RZ, 0xc0, !PT ;  /* 0x0000000106ff7812 */ /* 0x002fc6000782c0ff */
[----:B------:R-:W-:Y:S02]  /*37b0*/  USHF.L.U32 UR5, UR4, 0x7, URZ ;  /* 0x0000000704057899 */ /* 0x000fe400080006ff */
[----:B------:R-:W-:Y:S02]  /*37c0*/  ULOP3.LUT UR36, UR4, 0xffe, URZ, 0xc0, !UPT ;  /* 0x00000ffe04247892 */ /* 0x000fe4000f8ec0ff */
[----:B------:R-:W-:Y:S02]  /*37d0*/  ULOP3.LUT UR4, UR5, 0xffffff00, URZ, 0xc0, !UPT ;  /* 0xffffff0005047892 */ /* 0x000fe4000f8ec0ff */
[----:B------:R-:W-:Y:S02]  /*37e0*/  UIADD3 UR36, UPT, UPT, -UR36, UR45, URZ ;  /* 0x0000002d24247290 */ /* 0x000fe4000fffe1ff */
[----:B------:R-:W-:Y:S01]  /*37f0*/  UIADD3 UR4, UPT, UPT, UR65, UR4, URZ ;  /* 0x0000000441047290 */ /* 0x000fe2000fffe0ff */
[----:B------:R-:W1:Y:S03]  /*3800*/  SYNCS.PHASECHK.TRANS64.TRYWAIT P0, [UR46+0xb0], R0 ;  /* 0x0000b000ff0075a7 */ /* 0x000e66000800112e */
[----:B------:R-:W-:Y:S01]  /*3810*/  ULEA UR36, UR36, UR4, 0x14 ;  /* 0x0000000424247291 */ /* 0x000fe2000f8ea0ff */
[----:B-123--:R-:W-:Y:S11]  /*3820*/  @!P0 BRA `(.L_x_63) ;  /* 0x0000006400408947 */ /* 0x00eff60003800000 */
.L_x_153:
[----:B------:R-:W-:Y:S01]  /*3830*/  IADD3 R10, PT, PT, R10, 0x1, RZ ;  /* 0x000000010a0a7810 */ /* 0x000fe20007ffe0ff */
[----:B------:R-:W-:Y:S06]  /*3840*/  BRA.U !UP4, `(.L_x_64) ;  /* 0x000000050c107547 */ /* 0x000fec000b800000 */
[----:B------:R-:W-:Y:S01]  /*3850*/  UPLOP3.LUT UP2, UPT, UPT, UPT, UPT, 0x40, 0x4 ;  /* 0x000000000004789c */ /* 0x000fe20003f4e870 */
[----:B------:R-:W-:Y:S01]  /*3860*/  UMOV UR38, UR64 ;  /* 0x0000004000267c82 */ /* 0x000fe20008000000 */
[----:B------:R-:W-:Y:S01]  /*3870*/  UMOV UR37, UR47 ;  /* 0x0000002f00257c82 */ /* 0x000fe20008000000 */
[----:B------:R-:W-:-:S08]  /*3880*/  UMOV UR5, UR39 ;  /* 0x0000002700057c82 */ /* 0x000fd00008000000 */
.L_x_67:
[----:B------:R-:W-:Y:S02]  /*3890*/  UIADD3 UR38, UPT, UPT, UR38, 0x1, URZ ;  /* 0x0000000126267890 */ /* 0x000fe4000fffe0ff */
[----:B------:R-:W-:Y:S02]  /*38a0*/  ULEA UR7, UR5, UR41, 0x3 ;  /* 0x0000002905077291 */ /* 0x000fe4000f8e18ff */
[----:B------:R-:W-:Y:S01]  /*38b0*/  UISETP.NE.AND UP3, UPT, UR38, URZ, UPT ;  /* 0x000000ff2600728c */ /* 0x000fe2000bf65270 */
[----:B--23--:R-:W-:Y:S10]  /*38c0*/  @P2 BRA `(.L_x_65) ;  /* 0x00000000000c2947 */ /* 0x00cff40003800000 */
[----:B-1----:R-:W-:Y:S04]  /*38d0*/  SHF.L.U32 R3, R8, 0x1f, RZ ;  /* 0x0000001f08037819 */ /* 0x002fe800000006ff */
[----:B------:R-:W1:Y:S02]  /*38e0*/  SYNCS.PHASECHK.TRANS64.TRYWAIT P0, [UR7], R3 ;  /* 0x00000003ff0075a7 */ /* 0x000e640008001107 */
[----:B-1----:R-:W-:Y:S05]  /*38f0*/  @!P0 BRA `(.L_x_66) ;  /* 0x0000006400248947 */ /* 0x002fea0003800000 */
.L_x_65:
[----:B------:R-:W-:Y:S01]  /*3900*/  UISETP.NE.AND UP0, UPT, UR37, 0x1, UPT ;  /* 0x000000012500788c */ /* 0x000fe2000bf05270 */
[----:B------:R-:W-:Y:S01]  /*3910*/  PLOP3.LUT P2, PT, PT, PT, PT, 0x80, 0x8 ;  /* 0x000000000008781c */ /* 0x000fe20003f4f070 */
[----:B------:R-:W-:Y:S02]  /*3920*/  UIADD3 UR4, UPT, UPT, UR5, 0x1, URZ ;  /* 0x0000000105047890 */ /* 0x000fe4000fffe0ff */
[----:B------:R-:W-:Y:S02]  /*3930*/  UIADD3 UR40, UPT, UPT, UR7, 0x10, URZ ;  /* 0x0000001007287890 */ /* 0x000fe4000fffe0ff */
[----:B------:R-:W-:Y:S01]  /*3940*/  UISETP.NE.AND UP1, UPT, UR4, 0x2, UPT ;  /* 0x000000020400788c */ /* 0x000fe2000bf25270 */
[----:B------:R-:W-:Y:S01]  /*3950*/  PLOP3.LUT P0, PT, PT, PT, UP0, 0x80, 0x8 ;  /* 0x000000000008781c */ /* 0x000fe20003f0f008 */
[----:B------:R-:W-:Y:S02]  /*3960*/  UIADD3 UR37, UPT, UPT, UR37, -0x1, URZ ;  /* 0xffffffff25257890 */ /* 0x000fe4000fffe0ff */
[----:B------:R-:W-:Y:S02]  /*3970*/  USEL UR6, URZ, 0x1, UP1 ;  /* 0x00000001ff067887 */ /* 0x000fe40008800000 */
[----:B------:R-:W-:Y:S01]  /*3980*/  USEL UR39, UR4, URZ, UP1 ;  /* 0x000000ff04277287 */ /* 0x000fe20008800000 */
[----:B------:R-:W-:Y:S01]  /*3990*/  UMOV UR7, 0x40004040 ;  /* 0x4000404000077882 */ /* 0x000fe20000000000 */
[----:B------:R-:W-:Y:S02]  /*39a0*/  UMOV UR35, 0x40004040 ;  /* 0x4000404000237882 */ /* 0x000fe40000000000 */
[----:B------:R-:W-:Y:S01]  /*39b0*/  @UP0 ULEA UR4, UR39, UR41, 0x3 ;  /* 0x0000002927040291 */ /* 0x000fe2000f8e18ff */
[----:B------:R-:W-:Y:S01]  /*39c0*/  LOP3.LUT R8, R8, UR6, RZ, 0x3c, !PT ;  /* 0x0000000608087c12 */ /* 0x000fe2000f8e3cff */
[----:B------:R-:W-:Y:S01]  /*39d0*/  ULEA UR6, UR5, UR44, 0xc ;  /* 0x0000002c05067291 */ /* 0x000fe2000f8e60ff */
[----:B------:R-:W-:Y:S02]  /*39e0*/  UMOV UR33, 0x40004040 ;  /* 0x4000404000217882 */ /* 0x000fe40000000000 */
[----:B-1----:R-:W-:Y:S01]  /*39f0*/  @P0 SHF.L.U32 R0, R8, 0x1f, RZ ;  /* 0x0000001f08000819 */ /* 0x002fe200000006ff */
[----:B------:R-:W-:Y:S02]  /*3a00*/  UIADD3 UR34, UPT, UPT, UR6, 0x2, URZ ;  /* 0x0000000206227890 */ /* 0x000fe4000fffe0ff */
[----:B------:R-:W-:Y:S01]  /*3a10*/  UIADD3 UR30, UPT, UPT, UR6, 0x4, URZ ;  /* 0x00000004061e7890 */ /* 0x000fe2000fffe0ff */
[----:B------:R2:W3:Y:S01]  /*3a20*/  @P0 SYNCS.PHASECHK.TRANS64.TRYWAIT P2, [UR4], R0 ;  /* 0x00000000ff0005a7 */ /* 0x0004e20008041104 */
[----:B------:R-:W-:Y:S02]  /*3a30*/  ULEA UR4, UR5, UR43, 0xa ;  /* 0x0000002b05047291 */ /* 0x000fe4000f8e50ff */
[----:B------:R-:W-:Y:S02]  /*3a40*/  UIADD3 UR26, UPT, UPT, UR6, 0x6, URZ ;  /* 0x00000006061a7890 */ /* 0x000fe4000fffe0ff */
        /* <DEDUP_REMOVED lines=10> */
[----:B------:R-:W-:Y:S01]  /*3af0*/  UIADD3 UR8, UPT, UPT, UR4, 0x206, URZ ;  /* 0x0000020604087890 */ /* 0x000fe2000fffe0ff */
[----:B------:R-:W-:Y:S01]  /*3b00*/  UMOV UR5, 0x40004040 ;  /* 0x4000404000057882 */ /* 0x000fe20000000000 */
[----:B------:R-:W-:Y:S01]  /*3b10*/  UMOV UR31, 0x40004040 ;  /* 0x40004040001f7882 */ /* 0x000fe20000000000 */
[----:B------:R1:W-:Y:S01]  /*3b20*/  UTCHMMA gdesc[UR4], gdesc[UR6], tmem[UR36], tmem[UR62], idesc[UR63], UP2 ;  /* 0x00ff3e06040075ea */ /* 0x0003e20009000024 */
[----:B------:R-:W-:Y:S01]  /*3b30*/  UPLOP3.LUT UP2, UPT, UPT, UPT, UPT, 0x80, 0x8 ;  /* 0x000000000008789c */ /* 0x000fe20003f4f070 */
[----:B------:R2:W-:Y:S01]  /*3b40*/  UTCHMMA gdesc[UR32], gdesc[UR34], tmem[UR36], tmem[UR60], idesc[UR61], UPT ;  /* 0x00ff3c22200075ea */ /* 0x0005e2000b800024 */
[----:B------:R-:W-:Y:S01]  /*3b50*/  UMOV UR29, 0x40004040 ;  /* 0x40004040001d7882 */ /* 0x000fe20000000000 */
[----:B------:R-:W-:Y:S01]  /*3b60*/  UMOV UR27, 0x40004040 ;  /* 0x40004040001b7882 */ /* 0x000fe20000000000 */
        /* <DEDUP_REMOVED lines=12> */
[----:B------:R-:W-:Y:S01]  /*3c30*/  UMOV UR9, 0x40004040 ;  /* 0x4000404000097882 */ /* 0x000fe20000000000 */
[----:B------:R2:W-:Y:S01]  /*3c40*/  UTCHMMA gdesc[UR12], gdesc[UR14], tmem[UR36], tmem[UR50], idesc[UR51], UPT ;  /* 0x00ff320e0c0075ea */ /* 0x0005e2000b800024 */
[----:B------:R2:W-:Y:S01]  /*3c50*/  UTCHMMA gdesc[UR8], gdesc[UR10], tmem[UR36], tmem[UR48], idesc[UR49], UPT ;  /* 0x00ff300a080075ea */ /* 0x0005e2000b800024 */
[----:B------:R2:W-:Y:S01]  /*3c60*/  UTCBAR.MULTICAST [UR40], URZ, UR42 ;  /* 0x000000ff280073e9 */ /* 0x0005e2000800082a */
[----:B-1----:R-:W-:Y:S01]  /*3c70*/  UMOV UR5, UR39 ;  /* 0x0000002700057c82 */ /* 0x002fe20008000000 */
[----:B------:R-:W-:Y:S05]  /*3c80*/  BRA.U UP3, `(.L_x_67) ;  /* 0xfffffffd03007547 */ /* 0x000fea000b83ffff */
.L_x_64:
[----:B------:R-:W-:Y:S01]  /*3c90*/  UIADD3 UR4, UPT, UPT, UR45, 0x1, URZ ;  /* 0x000000012d047890 */ /* 0x000fe2000fffe0ff */
[C---:B------:R-:W-:Y:S01]  /*3ca0*/  ISETP.NE.AND P0, PT, R10.reuse, 0x2, PT ;  /* 0x000000020a00780c */ /* 0x040fe20003f05270 */
[----:B------:R-:W-:Y:S02]  /*3cb0*/  UIADD3 UR5, UPT, UPT, UR46, 0x90, URZ ;  /* 0x000000902e057890 */ /* 0x000fe4000fffe0ff */
[----:B------:R-:W-:Y:S01]  /*3cc0*/  UISETP.NE.AND UP0, UPT, UR4, 0x4, UPT ;  /* 0x000000040400788c */ /* 0x000fe2000bf05270 */
[----:B-12---:R-:W-:Y:S02]  /*3cd0*/  SEL R0, RZ, 0x1, P0 ;  /* 0x00000001ff007807 */ /* 0x006fe40000000000 */
[----:B------:R-:W-:Y:S01]  /*3ce0*/  SEL R10, R10, RZ, P0 ;  /* 0x000000ff0a0a7207 */ /* 0x000fe20000000000 */
[----:B------:R-:W-:Y:S01]  /*3cf0*/  USEL UR6, URZ, 0x1, UP0 ;  /* 0x00000001ff067887 */ /* 0x000fe20008000000 */
[----:B------:R-:W-:Y:S01]  /*3d00*/  LOP3.LUT R9, R9, R0, RZ, 0x3c, !PT ;  /* 0x0000000009097212 */ /* 0x000fe200078e3cff */
[----:B------:R-:W-:Y:S01]  /*3d10*/  USEL UR45, UR4, URZ, UP0 ;  /* 0x000000ff042d7287 */ /* 0x000fe20008000000 */
[----:B------:R1:W-:Y:S03]  /*3d20*/  UTCBAR [UR5], URZ ;  /* 0x000000ff050073e9 */ /* 0x0003e600080000ff */
[----:B------:R-:W-:Y:S01]  /*3d30*/  LOP3.LUT R11, R11, UR6, RZ, 0x3c, !PT ;  /* 0x000000060b0b7c12 */ /* 0x000fe2000f8e3cff */
[----:B------:R-:W-:Y:S07]  /*3d40*/  @P1 BRA `(.L_x_68) ;  /* 0xfffffff800381947 */ /* 0x000fee000383ffff */
[----:B------:R-:W2:Y:S01]  /*3d50*/  S2UR UR8, SR_CgaCtaId ;  /* 0x00000000000879c3 */ /* 0x000ea20000008800 */
[----:B------:R-:W-:Y:S01]  /*3d60*/  ELECT P0, URZ, PT ;  /* 0x0000000000ff782f */ /* 0x000fe20003800000 */
[----:B------:R-:W-:Y:S01]  /*3d70*/  IMAD.MOV.U32 R0, RZ, RZ, 0x1 ;  /* 0x00000001ff007424 */ /* 0x000fe200078e00ff */
[----:B------:R-:W-:Y:S01]  /*3d80*/  UIADD3 UR41, UPT, UPT, UR41, 0xb0, URZ ;  /* 0x000000b029297890 */ /* 0x000fe2000fffe0ff */
[----:B------:R-:W-:Y:S01]  /*3d90*/  SHF.L.U32 R3, R11, 0x1f, RZ ;  /* 0x0000001f0b037819 */ /* 0x000fe200000006ff */
[----:B------:R-:W-:-:S03]  /*3da0*/  UMOV UR4, 0x40 ;  /* 0x0000004000047882 */ /* 0x000fc60000000000 */
[----:B------:R-:W-:Y:S01]  /*3db0*/  UVIRTCOUNT.DEALLOC.SMPOOL 0x80 ;  /* 0x000000800000784c */ /* 0x000fe20000000000 */
[----:B--2---:R-:W-:Y:S02]  /*3dc0*/  ULEA UR8, UR8, UR4, 0x18 ;  /* 0x0000000408087291 */ /* 0x004fe4000f8ec0ff */
[----:B------:R-:W-:-:S07]  /*3dd0*/  ULEA UR4, UR45, UR41, 0x3 ;  /* 0x000000292d047291 */ /* 0x000fce000f8e18ff */
[----:B------:R2:W-:Y:S02]  /*3de0*/  @P0 STS.U8 [UR8+0x1c], R0 ;  /* 0x00001c00ff000988 */ /* 0x0005e40008000008 */
[----:B------:R-:W4:Y:S02]  /*3df0*/  SYNCS.PHASECHK.TRANS64.TRYWAIT P0, [UR4], R3 ;  /* 0x00000003ff0075a7 */ /* 0x000f240008001104 */
[----:B--2-4-:R-:W-:Y:S05]  /*3e00*/  @!P0 BRA `(.L_x_69) ;  /* 0x0000005c00f88947 */ /* 0x014fea0003800000 */
.L_x_156:
[----:B------:R-:W-:-:S04]  /*3e10*/  UIADD3 UR4, UPT, UPT, UR45, 0x1, URZ ;  /* 0x000000012d047890 */ /* 0x000fc8000fffe0ff */
[----:B------:R-:W-:-:S04]  /*3e20*/  UISETP.NE.AND UP0, UPT, UR4, 0x4, UPT ;  /* 0x000000040400788c */ /* 0x000fc8000bf05270 */
[----:B------:R-:W-:Y:S02]  /*3e30*/  USEL UR6, URZ, 0x1, UP0 ;  /* 0x00000001ff067887 */ /* 0x000fe40008000000 */
[----:B------:R-:W-:-:S04]  /*3e40*/  USEL UR4, UR4, URZ, UP0 ;  /* 0x000000ff04047287 */ /* 0x000fc80008000000 */
[----:B-1----:R-:W-:Y:S01]  /*3e50*/  ULEA UR5, UR4, UR41, 0x3 ;  /* 0x0000002904057291 */ /* 0x002fe2000f8e18ff */
[----:B------:R-:W-:-:S04]  /*3e60*/  LOP3.LUT R2, R11, UR6, RZ, 0x3c, !PT ;  /* 0x000000060b027c12 */ /* 0x000fc8000f8e3cff */
[----:B--2---:R-:W-:-:S04]  /*3e70*/  SHF.L.U32 R3, R2, 0x1f, RZ ;  /* 0x0000001f02037819 */ /* 0x004fc800000006ff */
[----:B------:R-:W1:Y:S02]  /*3e80*/  SYNCS.PHASECHK.TRANS64.TRYWAIT P0, [UR5], R3 ;  /* 0x00000003ff0075a7 */ /* 0x000e640008001105 */
[----:B-1----:R-:W-:Y:S05]  /*3e90*/  @!P0 BRA `(.L_x_70) ;  /* 0x0000005c00ec8947 */ /* 0x002fea0003800000 */
.L_x_158:
[----:B------:R-:W-:-:S04]  /*3ea0*/  UIADD3 UR4, UPT, UPT, UR4, 0x1, URZ ;  /* 0x0000000104047890 */ /* 0x000fc8000fffe0ff */
[----:B------:R-:W-:-:S04]  /*3eb0*/  UISETP.NE.AND UP0, UPT, UR4, 0x4, UPT ;  /* 0x000000040400788c */ /* 0x000fc8000bf05270 */
[----:B------:R-:W-:Y:S02]  /*3ec0*/  USEL UR6, URZ, 0x1, UP0 ;  /* 0x00000001ff067887 */ /* 0x000fe40008000000 */
[----:B------:R-:W-:-:S04]  /*3ed0*/  USEL UR4, UR4, URZ, UP0 ;  /* 0x000000ff04047287 */ /* 0x000fc80008000000 */
[----:B------:R-:W-:Y:S01]  /*3ee0*/  ULEA UR5, UR4, UR41, 0x3 ;  /* 0x0000002904057291 */ /* 0x000fe2000f8e18ff */
[----:B------:R-:W-:-:S04]  /*3ef0*/  LOP3.LUT R2, R2, UR6, RZ, 0x3c, !PT ;  /* 0x0000000602027c12 */ /* 0x000fc8000f8e3cff */
[----:B-1----:R-:W-:-:S04]  /*3f00*/  SHF.L.U32 R3, R2, 0x1f, RZ ;  /* 0x0000001f02037819 */ /* 0x002fc800000006ff */
[----:B------:R-:W1:Y:S02]  /*3f10*/  SYNCS.PHASECHK.TRANS64.TRYWAIT P0, [UR5], R3 ;  /* 0x00000003ff0075a7 */ /* 0x000e640008001105 */
[----:B-1----:R-:W-:Y:S05]  /*3f20*/  @!P0 BRA `(.L_x_71) ;  /* 0x0000005c00e08947 */ /* 0x002fea0003800000 */
.L_x_160:
[----:B------:R-:W-:-:S04]  /*3f30*/  UIADD3 UR4, UPT, UPT, UR4, 0x1, URZ ;  /* 0x0000000104047890 */ /* 0x000fc8000fffe0ff */
[----:B------:R-:W-:-:S04]  /*3f40*/  UISETP.NE.AND UP0, UPT, UR4, 0x4, UPT ;  /* 0x000000040400788c */ /* 0x000fc8000bf05270 */
[----:B------:R-:W-:Y:S02]  /*3f50*/  USEL UR5, URZ, 0x1, UP0 ;  /* 0x00000001ff057887 */ /* 0x000fe40008000000 */
[----:B------:R-:W-:-:S04]  /*3f60*/  USEL UR4, UR4, URZ, UP0 ;  /* 0x000000ff04047287 */ /* 0x000fc80008000000 */
[----:B------:R-:W-:Y:S01]  /*3f70*/  ULEA UR4, UR4, UR41, 0x3 ;  /* 0x0000002904047291 */ /* 0x000fe2000f8e18ff */
[----:B-1----:R-:W-:-:S04]  /*3f80*/  LOP3.LUT R3, R2, UR5, RZ, 0x3c, !PT ;  /* 0x0000000502037c12 */ /* 0x002fc8000f8e3cff */
[----:B------:R-:W-:-:S04]  /*3f90*/  SHF.L.U32 R3, R3, 0x1f, RZ ;  /* 0x0000001f03037819 */ /* 0x000fc800000006ff */
[----:B------:R-:W1:Y:S02]  /*3fa0*/  SYNCS.PHASECHK.TRANS64.TRYWAIT P0, [UR4], R3 ;  /* 0x00000003ff0075a7 */ /* 0x000e640008001104 */
[----:B-1----:R-:W-:Y:S05]  /*3fb0*/  @!P0 BRA `(.L_x_72) ;  /* 0x0000005c00d48947 */ /* 0x002fea0003800000 */
.L_x_162:
[----:B------:R-:W-:Y:S01]  /*3fc0*/  NOP ;  /* 0x0000000000007918 */ /* 0x000fe20000000000 */
[----:B-1----:R-:W1:Y:S01]  /*3fd0*/  LDS R0, [UR8+0x14] ;  /* 0x00001408ff007984 */ /* 0x002e620008000800 */
[----:B------:R-:W-:Y:S01]  /*3fe0*/  ULOP3.LUT UR4, UR65, 0xffff, URZ, 0xc0, !UPT ;  /* 0x0000ffff41047892 */ /* 0x000fe2000f8ec0ff */
[----:B------:R-:W-:Y:S01]  /*3ff0*/  UMOV UR5, 0xffff ;  /* 0x0000ffff00057882 */ /* 0x000fe20000000000 */
[----:B------:R-:W-:Y:S02]  /*4000*/  UMOV UR6, 0x1 ;  /* 0x0000000100067882 */ /* 0x000fe40000000000 */
[----:B------:R-:W-:-:S04]  /*4010*/  USHF.R.U32.HI UR4, URZ, 0x5, UR4 ;  /* 0x00000005ff047899 */ /* 0x000fc80008011604 */
[----:B------:R-:W-:Y:S02]  /*4020*/  USHF.L.U32 UR5, UR5, UR4, URZ ;  /* 0x0000000405057299 */ /* 0x000fe400080006ff */
[----:B------:R-:W-:-:S04]  /*4030*/  USHF.L.U32 UR4, UR6, UR4, URZ ;  /* 0x0000000406047299 */ /* 0x000fc800080006ff */
[----:B-1----:R-:W-:-:S04]  /*4040*/  LOP3.LUT R0, R0, UR5, RZ, 0xc0, !PT ;  /* 0x0000000500007c12 */ /* 0x002fc8000f8ec0ff */
[----:B------:R-:W-:-:S13]  /*4050*/  ISETP.NE.AND P0, PT, R0, UR5, PT ;  /* 0x0000000500007c0c */ /* 0x000fda000bf05270 */
[----:B------:R-:W-:Y:S05]  /*4060*/  @P0 BRA `(.L_x_73) ;  /* 0x0000000000580947 */ /* 0x000fea0003800000 */
[----:B------:R-:W1:Y:S02]  /*4070*/  LDS R0, [UR8+0x18] ;  /* 0x00001808ff007984 */ /* 0x000e640008000800 */
[----:B-1----:R-:W-:-:S04]  /*4080*/  LOP3.LUT R0, R0, UR4, RZ, 0xc0, !PT ;  /* 0x0000000400007c12 */ /* 0x002fc8000f8ec0ff */
[----:B------:R-:W-:-:S13]  /*4090*/  ISETP.NE.AND P0, PT, R0, UR4, PT ;  /* 0x0000000400007c0c */ /* 0x000fda000bf05270 */
[----:B------:R-:W-:Y:S05]  /*40a0*/  @P0 BRA `(.L_x_74) ;  /* 0x00000000003c0947 */ /* 0x000fea0003800000 */
[----:B------:R-:W1:Y:S01]  /*40b0*/  S2R R2, SR_LANEID ;  /* 0x0000000000027919 */ /* 0x000e620000000000 */
[----:B------:R-:W-:Y:S01]  /*40c0*/  ULOP3.LUT UR5, URZ, UR5, URZ, 0x33, !UPT ;  /* 0x00000005ff057292 */ /* 0x000fe2000f8e33ff */
[----:B------:R-:W-:Y:S01]  /*40d0*/  LOP3.LUT R4, RZ, UR4, RZ, 0x33, !PT ;  /* 0x00000004ff047c12 */ /* 0x000fe2000f8e33ff */
[----:B------:R-:W-:Y:S02]  /*40e0*/  VOTEU.ANY UR4, UPT, PT ;  /* 0x0000000000047886 */ /* 0x000fe400038e0100 */
[----:B------:R-:W-:Y:S01]  /*40f0*/  UFLO.U32 UR4, UR4 ;  /* 0x00000004000472bd */ /* 0x000fe200080e0000 */
[----:B------:R-:W2:Y:S01]  /*4100*/  REDUX UR6, R4 ;  /* 0x00000000040673c4 */ /* 0x000ea20000000000 */
[----:B------:R-:W-:-:S06]  /*4110*/  IMAD.U32 R0, RZ, RZ, UR5 ;  /* 0x00000005ff007e24 */ /* 0x000fcc000f8e00ff */
[----:B------:R4:W-:Y:S01]  /*4120*/  UTCATOMSWS.AND URZ, UR5 ;  /* 0x0000000500ff79e3 */ /* 0x0009e20008000000 */
[----:B------:R-:W3:Y:S01]  /*4130*/  REDUX UR7, R0 ;  /* 0x00000000000773c4 */ /* 0x000ee20000000000 */
[----:B-1----:R-:W-:Y:S01]  /*4140*/  ISETP.EQ.U32.AND P0, PT, R2, UR4, PT ;  /* 0x0000000402007c0c */ /* 0x002fe2000bf02070 */
[----:B--2---:R-:W-:Y:S01]  /*4150*/  IMAD.U32 R2, RZ, RZ, UR6 ;  /* 0x00000006ff027e24 */ /* 0x004fe2000f8e00ff */
[----:B---3--:R-:W-:-:S11]  /*4160*/  MOV R3, UR7 ;  /* 0x0000000700037c02 */ /* 0x008fd60008000f00 */
[----:B------:R4:W-:Y:S04]  /*4170*/  @P0 ATOMS.AND RZ, [UR8+0x14], R3 ;  /* 0x00001403ffff098c */ /* 0x0009e8000a800008 */
[----:B------:R4:W-:Y:S01]  /*4180*/  @P0 ATOMS.AND RZ, [UR8+0x18], R2 ;  /* 0x00001802ffff098c */ /* 0x0009e2000a800008 */
[----:B------:R-:W-:Y:S05]  /*4190*/  BRA `(.L_x_75) ;  /* 0x0000000000147947 */ /* 0x000fea0003800000 */
.L_x_74:
[----:B------:R-:W-:Y:S02]  /*41a0*/  MOV R2, 0x41c0 ;  /* 0x000041c000027802 */ /* 0x000fe40000000f00 */
[----:B---3-5:R-:W-:Y:S05]  /*41b0*/  CALL.REL.NOINC `($__internal_0_$__cuda_sm10x_tcgen05_guardrail_trap_col_being_dealloced_not_returned_by_alloc) ;  /* 0x0000006000bc7944 */ /* 0x028fea0003c00000 */
[----:B------:R-:W-:Y:S05]  /*41c0*/  BRA `(.L_x_75) ;  /* 0x0000000000087947 */ /* 0x000fea0003800000 */
.L_x_73:
[----:B------:R-:W-:Y:S02]  /*41d0*/  MOV R2, 0x41f0 ;  /* 0x000041f000027802 */ /* 0x000fe40000000f00 */
[----:B---3-5:R-:W-:Y:S05]  /*41e0*/  CALL.REL.NOINC `($__internal_2_$__cuda_sm10x_tcgen05_guardrail_trap_unallocated_columns_being_dealloced) ;  /* 0x0000006000c87944 */ /* 0x028fea0003c00000 */
.L_x_75:
[----:B------:R-:W-:Y:S01]  /*41f0*/  NOP ;  /* 0x0000000000007918 */ /* 0x000fe20000000000 */
[----:B----4-:R-:W-:Y:S05]  /*4200*/  EXIT ;  /* 0x000000000000794d */ /* 0x010fea0003800000 */
.L_x_57:
[----:B------:R-:W-:-:S09]  /*4210*/  UISETP.NE.OR UP0, UPT, UR17, 0x3, !UP3 ;  /* 0x000000031100788c */ /* 0x000fd2000df05670 */
[----:B------:R-:W-:Y:S05]  /*4220*/  BRA.U UP0, `(.L_x_76) ;  /* 0x0000001100547547 */ /* 0x000fea000b800000 */
[----:B------:R-:W2:Y:S01]  /*4230*/  LDCU UR31, c[0x0][0x370] ;  /* 0x00006e00ff1f77ac */ /* 0x000ea20008000800 */
[----:B------:R-:W3:Y:S01]  /*4240*/  LDC.64 R16, c[0x0][0x348] ;  /* 0x0000d200ff107b82 */ /* 0x000ee20000000a00 */
[----:B------:R-:W-:Y:S02]  /*4250*/  HFMA2 R13, -RZ, RZ, 0, 0 ;  /* 0x00000000ff0d7431 */ /* 0x000fe400000001ff */
[----:B------:R-:W-:Y:S01]  /*4260*/  IMAD.MOV.U32 R15, RZ, RZ, 0x1 ;  /* 0x00000001ff0f7424 */ /* 0x000fe200078e00ff */
[----:B------:R-:W2:Y:S01]  /*4270*/  LDCU.128 UR44, c[0x0][0xb10] ;  /* 0x00016200ff2c77ac */ /* 0x000ea20008000c00 */
[----:B------:R-:W-:Y:S01]  /*4280*/  IMAD.MOV.U32 R14, RZ, RZ, RZ ;  /* 0x000000ffff0e7224 */ /* 0x000fe200078e00ff */
[----:B------:R-:W-:Y:S01]  /*4290*/  MOV R7, 0x2000 ;  /* 0x0000200000077802 */ /* 0x000fe20000000f00 */
[----:B------:R-:W4:Y:S01]  /*42a0*/  LDCU UR30, c[0x0][0x374] ;  /* 0x00006e80ff1e77ac */ /* 0x000f220008000800 */
[----:B------:R-:W1:Y:S01]  /*42b0*/  LDC.64 R2, c[0x0][0x888] ;  /* 0x00022200ff027b82 */ /* 0x000e620000000a00 */
[----:B------:R-:W4:Y:S01]  /*42c0*/  LDCU UR15, c[0x0][0xb0c] ;  /* 0x00016180ff0f77ac */ /* 0x000f220008000800 */
[----:B------:R-:W3:Y:S06]  /*42d0*/  LDCU UR41, c[0x0][0xb20] ;  /* 0x00016400ff2977ac */ /* 0x000eec0008000800 */
[----:B------:R-:W1:Y:S01]  /*42e0*/  LDC.64 R4, c[0x0][0x890] ;  /* 0x00022400ff047b82 */ /* 0x000e620000000a00 */
[----:B------:R-:W3:Y:S01]  /*42f0*/  LDCU UR4, c[0x0][0xb30] ;  /* 0x00016600ff0477ac */ /* 0x000ee20008000800 */
[----:B------:R-:W-:Y:S01]  /*4300*/  UMOV UR21, 0x400 ;  /* 0x0000040000157882 */ /* 0x000fe20000000000 */
[----:B--2---:R-:W-:-:S02]  /*4310*/  UIMAD.WIDE.U32 UR6, UR31, UR44, URZ ;  /* 0x0000002c1f0672a5 */ /* 0x004fc4000f8e00ff */
[----:B----4-:R-:W-:Y:S02]  /*4320*/  UIMAD.WIDE.U32 UR8, UR30, UR47, URZ ;  /* 0x0000002f1e0872a5 */ /* 0x010fe4000f8e00ff */
[----:B------:R-:W-:Y:S02]  /*4330*/  ULEA UR21, UR52, UR21, 0x18 ;  /* 0x0000001534157291 */ /* 0x000fe4000f8ec0ff */
[----:B------:R-:W-:Y:S02]  /*4340*/  UPLOP3.LUT UP3, UPT, UPT, UPT, UPT, 0x40, 0x4 ;  /* 0x000000000004789c */ /* 0x000fe40003f6e870 */
[----:B------:R-:W-:Y:S01]  /*4350*/  UIADD3 UR37, UPT, UPT, UR21, 0x38, URZ ;  /* 0x0000003815257890 */ /* 0x000fe2000fffe0ff */
[----:B------:R-:W-:Y:S01]  /*4360*/  UMOV UR6, UR7 ;  /* 0x0000000700067c82 */ /* 0x000fe20008000000 */
[----:B------:R-:W-:Y:S01]  /*4370*/  UMOV UR38, UR9 ;  /* 0x0000000900267c82 */ /* 0x000fe20008000000 */
[----:B------:R-:W-:Y:S02]  /*4380*/  UISETP.GE.AND UP0, UPT, UR42, 0x1, UPT ;  /* 0x000000012a00788c */ /* 0x000fe4000bf06270 */
[----:B------:R-:W-:Y:S01]  /*4390*/  UISETP.NE.AND UP4, UPT, UR42, 0x1, UPT ;  /* 0x000000012a00788c */ /* 0x000fe2000bf85270 */
[----:B------:R-:W2:Y:S01]  /*43a0*/  LDCU.64 UR22, c[0x0][0xb28] ;  /* 0x00016500ff1677ac */ /* 0x000ea20008000a00 */
[----:B------:R-:W-:-:S02]  /*43b0*/  UISETP.NE.AND UP6, UPT, UR15, 0x1, UPT ;  /* 0x000000010f00788c */ /* 0x000fc4000bfc5270 */
[----:B------:R-:W-:Y:S02]  /*43c0*/  UISETP.NE.AND UP5, UPT, UR46, 0x1, UPT ;  /* 0x000000012e00788c */ /* 0x000fe4000bfa5270 */
[----:B------:R-:W-:Y:S02]  /*43d0*/  UIADD3 UR33, UPT, UPT, UR21, 0x20, URZ ;  /* 0x0000002015217890 */ /* 0x000fe4000fffe0ff */
[----:B------:R-:W-:Y:S02]  /*43e0*/  UIADD3 UR25, UPT, UPT, UR21, 0x28, URZ ;  /* 0x0000002815197890 */ /* 0x000fe4000fffe0ff */
[----:B------:R-:W-:Y:S02]  /*43f0*/  UIADD3 UR17, UPT, UPT, UR21, 0x30, URZ ;  /* 0x0000003015117890 */ /* 0x000fe4000fffe0ff */
[----:B------:R-:W-:Y:S02]  /*4400*/  UPRMT UR37, UR52, 0x654, UR37 ;  /* 0x0000065434257896 */ /* 0x000fe40008000025 */
[----:B------:R-:W-:-:S02]  /*4410*/  USHF.R.U32.HI UR39, URZ, UR45, UR6 ;  /* 0x0000002dff277299 */ /* 0x000fc40008011606 */
[----:B---3--:R-:W-:Y:S02]  /*4420*/  USHF.R.U32.HI UR38, URZ, UR41, UR38 ;  /* 0x00000029ff267299 */ /* 0x008fe40008011626 */
[----:B------:R-:W-:-:S11]  /*4430*/  UISETP.NE.AND UP2, UPT, UR4, 0x1, UPT ;  /* 0x000000010400788c */ /* 0x000fd6000bf45270 */
.L_x_87:
[C---:B------:R-:W-:Y:S02]  /*4440*/  LEA R12, R14.reuse, UR21, 0x3 ;  /* 0x000000150e0c7c11 */ /* 0x040fe4000f8e18ff */
[----:B------:R-:W-:Y:S02]  /*4450*/  SHF.L.U32 R9, R13, 0x1f, RZ ;  /* 0x0000001f0d097819 */ /* 0x000fe400000006ff */
[----:B------:R-:W-:Y:S02]  /*4460*/  LEA R10, R14, UR21, 0x4 ;  /* 0x000000150e0a7c11 */ /* 0x000fe4000f8e20ff */
[----:B---3--:R-:W3:Y:S02]  /*4470*/  SYNCS.PHASECHK.TRANS64.TRYWAIT P0, [R12+URZ+0x70], R9 ;  /* 0x000070090c0075a7 */ /* 0x008ee400080011ff */
[----:B---3--:R-:W-:Y:S05]  /*4480*/  @!P0 BRA `(.L_x_77) ;  /* 0x0000005800b88947 */ /* 0x008fea0003800000 */
.L_x_163:
[----:B---3--:R-:W3:Y:S01]  /*4490*/  LDS.128 R8, [R10+0x100] ;  /* 0x000100000a087984 */ /* 0x008ee20000000c00 */
[----:B------:R-:W-:Y:S01]  /*44a0*/  UISETP.GE.AND UP0, UPT, UR42, 0x1, UPT ;  /* 0x000000012a00788c */ /* 0x000fe2000bf06270 */
[----:B------:R-:W-:Y:S01]  /*44b0*/  @!PT LDS RZ, [RZ] ;  /* 0x00000000fffff984 */ /* 0x000fe20000000800 */
[----:B------:R-:W-:Y:S01]  /*44c0*/  @!PT LDS RZ, [RZ] ;  /* 0x00000000fffff984 */ /* 0x000fe20000000800 */
[----:B------:R-:W-:Y:S01]  /*44d0*/  @!PT LDS RZ, [RZ] ;  /* 0x00000000fffff984 */ /* 0x000fe20000000800 */
[----:B------:R-:W-:Y:S01]  /*44e0*/  @!PT LDS RZ, [RZ] ;  /* 0x00000000fffff984 */ /* 0x000fe20000000800 */
[----:B------:R4:W-:Y:S06]  /*44f0*/  MEMBAR.ALL.CTA ;  /* 0x0000000000007992 */ /* 0x0009ec0000008000 */
[----:B----4-:R-:W4:Y:S01]  /*4500*/  FENCE.VIEW.ASYNC.S ;  /* 0x00000000000073c6 */ /* 0x010f220000000000 */
[----:B---3--:R-:W-:Y:S11]  /*4510*/  LOP3.LUT P0, RZ, R10, 0x1, RZ, 0xc0, !PT ;  /* 0x000000010aff7812 */ /* 0x008ff6000780c0ff */
[----:B------:R-:W-:Y:S02]  /*4520*/  @!UPT UIADD3 URZ, UPT, UPT, URZ, URZ, URZ ;  /* 0x000000fffffff290 */ /* 0x000fe4000fffe0ff */
[----:B----4-:R-:W-:Y:S01]  /*4530*/  VOTEU.ANY UP1, P0 ;  /* 0x0000000000ff7886 */ /* 0x010fe20000020100 */
[----:B------:R-:W-:Y:S11]  /*4540*/  PLOP3.LUT P0, PT, PT, PT, UP1, 0x80, 0x8 ;  /* 0x000000000008781c */ /* 0x000ff60003f0f018 */
[----:B------:R-:W-:Y:S02]  /*4550*/  @!UPT UIADD3 URZ, UPT, UPT, URZ, URZ, URZ ;  /* 0x000000fffffff290 */ /* 0x000fe4000fffe0ff */
[----:B------:R-:W-:Y:S02]  /*4560*/  @P0 SHF.R.U32.HI R0, RZ, 0x10, R9 ;  /* 0x00000010ff000819 */ /* 0x000fe40000011609 */
[----:B------:R-:W-:Y:S02]  /*4570*/  @P0 MOV R6, R8 ;  /* 0x0000000800060202 */ /* 0x000fe40000000f00 */
[----:B------:R-:W-:Y:S01]  /*4580*/  @P0 R2UR UR4, R0 ;  /* 0x00000000000402ca */ /* 0x000fe200000e0000 */
[----:B------:R-:W-:Y:S01]  /*4590*/  VIADD R0, R12, 0x80 ;  /* 0x000000800c007836 */ /* 0x000fe20000000000 */
[----:B------:R-:W-:Y:S02]  /*45a0*/  @P0 LOP3.LUT R8, R9, 0xffff, RZ, 0xc0, !PT ;  /* 0x0000ffff09080812 */ /* 0x000fe400078ec0ff */
[----:B------:R-:W-:Y:S02]  /*45b0*/  @P0 R2UR UR6, R6 ;  /* 0x00000000060602ca */ /* 0x000fe400000e0000 */
[----:B------:R-:W-:Y:S02]  /*45c0*/  PRMT R0, RZ, 0x654, R0 ;  /* 0x00000654ff007816 */ /* 0x000fe40000000000 */
[----:B------:R-:W-:Y:S02]  /*45d0*/  @P0 R2UR UR5, R8 ;  /* 0x00000000080502ca */ /* 0x000fe400000e0000 */
[----:B------:R3:W-:Y:S03]  /*45e0*/  SYNCS.ARRIVE.TRANS64.RED.A1T0 RZ, [R0+URZ], RZ ;  /* 0x000000ff00ff79a7 */ /* 0x0007e600081004ff */
[----:B------:R-:W-:Y:S04]  /*45f0*/  @UP1 UMOV UR29, UR4 ;  /* 0x00000004001d1c82 */ /* 0x000fe80008000000 */
[----:B------:R-:W-:Y:S04]  /*4600*/  @UP1 UMOV UR14, UR6 ;  /* 0x00000006000e1c82 */ /* 0x000fe80008000000 */
[----:B------:R-:W-:Y:S01]  /*4610*/  @UP1 UMOV UR13, UR5 ;  /* 0x00000005000d1c82 */ /* 0x000fe20008000000 */
[----:B------:R-:W-:Y:S05]  /*4620*/  BRA.U !UP0, `(.L_x_78) ;  /* 0x0000000108a47547 */ /* 0x000fea000b800000 */
[----:B------:R-:W-:Y:S02]  /*4630*/  UIMAD.WIDE.U32 UR18, UR13, UR47, URZ ;  /* 0x0000002f0d1272a5 */ /* 0x000fe4000f8e00ff */
[----:B------:R-:W-:Y:S02]  /*4640*/  UIMAD.WIDE.U32 UR26, UR14, UR44, URZ ;  /* 0x0000002c0e1a72a5 */ /* 0x000fe4000f8e00ff */
[----:B------:R-:W-:Y:S02]  /*4650*/  USEL UR4, UR30, UR38, !UP5 ;  /* 0x000000261e047287 */ /* 0x000fe4000e800000 */
[----:B------:R-:W-:Y:S02]  /*4660*/  USEL UR7, UR31, UR39, !UP6 ;  /* 0x000000271f077287 */ /* 0x000fe4000f000000 */
[----:B--2---:R-:W-:Y:S02]  /*4670*/  UIMAD.WIDE.U32 UR8, UR4, UR22, URZ ;  /* 0x00000016040872a5 */ /* 0x004fe4000f8e00ff */
[----:B------:R-:W-:Y:S01]  /*4680*/  UIMAD.WIDE.U32 UR10, UR7, UR22, URZ ;  /* 0x00000016070a72a5 */ /* 0x000fe2000f8e00ff */
[----:B------:R-:W-:Y:S02]  /*4690*/  UMOV UR5, UR19 ;  /* 0x0000001300057c82 */ /* 0x000fe40008000000 */
[----:B------:R-:W-:Y:S03]  /*46a0*/  USHF.R.U32.HI UR6, URZ, UR41, UR5 ;  /* 0x00000029ff067299 */ /* 0x000fe60008011605 */
[----:B------:R-:W-:Y:S01]  /*46b0*/  UMOV UR5, UR27 ;  /* 0x0000001b00057c82 */ /* 0x000fe20008000000 */
[----:B------:R-:W-:Y:S02]  /*46c0*/  USEL UR6, UR13, UR6, !UP5 ;  /* 0x000000060d067287 */ /* 0x000fe4000e800000 */
[----:B------:R-:W-:Y:S03]  /*46d0*/  USHF.R.U32.HI UR12, URZ, UR45, UR5 ;  /* 0x0000002dff0c7299 */ /* 0x000fe60008011605 */
[----:B------:R-:W-:Y:S02]  /*46e0*/  UMOV UR5, UR9 ;  /* 0x0000000900057c82 */ /* 0x000fe40008000000 */
[----:B------:R-:W-:Y:S03]  /*46f0*/  @UP4 USHF.R.U32.HI UR4, URZ, UR23, UR5 ;  /* 0x00000017ff044299 */ /* 0x000fe60008011605 */
[----:B------:R-:W-:Y:S01]  /*4700*/  UMOV UR5, UR11 ;  /* 0x0000000b00057c82 */ /* 0x000fe20008000000 */
[----:B------:R-:W-:Y:S02]  /*4710*/  UIMAD UR4, UR42, UR4, URZ ;  /* 0x000000042a0472a4 */ /* 0x000fe4000f8e02ff */
[----:B------:R-:W-:Y:S02]  /*4720*/  @UP4 USHF.R.U32.HI UR7, URZ, UR23, UR5 ;  /* 0x00000017ff074299 */ /* 0x000fe40008011605 */
[----:B------:R-:W-:Y:S02]  /*4730*/  UIMAD.WIDE.U32 UR10, UR6, UR22, URZ ;  /* 0x00000016060a72a5 */ /* 0x000fe4000f8e00ff */
[----:B------:R-:W-:Y:S02]  /*4740*/  USEL UR5, UR14, UR12, !UP6 ;  /* 0x0000000c0e057287 */ /* 0x000fe4000f000000 */
[----:B------:R-:W-:Y:S02]  /*4750*/  UIMAD UR8, UR42, UR7, URZ ;  /* 0x000000072a0872a4 */ /* 0x000fe4000f8e02ff */
[----:B------:R-:W-:Y:S03]  /*4760*/  UISETP.GE.AND UP0, UPT, UR6, UR4, UPT ;  /* 0x000000040600728c */ /* 0x000fe6000bf06270 */
[----:B------:R-:W-:Y:S01]  /*4770*/  UMOV UR4, UR11 ;  /* 0x0000000b00047c82 */ /* 0x000fe20008000000 */
[----:B------:R-:W-:Y:S02]  /*4780*/  UISETP.GE.OR UP0, UPT, UR5, UR8, UP0 ;  /* 0x000000080500728c */ /* 0x000fe40008706670 */
[----:B------:R-:W-:Y:S02]  /*4790*/  USHF.R.U32.HI UR4, URZ, UR23, UR4 ;  /* 0x00000017ff047299 */ /* 0x000fe40008011604 */
[----:B------:R-:W-:Y:S02]  /*47a0*/  UIMAD.WIDE.U32 UR8, UR5, UR22, URZ ;  /* 0x00000016050872a5 */ /* 0x000fe4000f8e00ff */
[----:B------:R-:W-:Y:S04]  /*47b0*/  USEL UR10, UR6, UR4, !UP4 ;  /* 0x00000004060a7287 */ /* 0x000fe8000e000000 */
[----:B------:R-:W-:Y:S01]  /*47c0*/  UIADD3 UR11, UPT, UPT, -UR10, URZ, URZ ;  /* 0x000000ff0a0b7290 */ /* 0x000fe2000fffe1ff */
[----:B------:R-:W-:Y:S02]  /*47d0*/  @!UP0 UMOV UR4, UR9 ;  /* 0x0000000900048c82 */ /* 0x000fe40008000000 */
[----:B------:R-:W-:Y:S02]  /*47e0*/  @!UP0 USHF.R.U32.HI UR4, URZ, UR23, UR4 ;  /* 0x00000017ff048299 */ /* 0x000fe40008011604 */
[----:B------:R-:W-:Y:S02]  /*47f0*/  UIMAD UR8, UR42, UR11, UR6 ;  /* 0x0000000b2a0872a4 */ /* 0x000fe4000f8e0206 */
[----:B------:R-:W-:Y:S04]  /*4800*/  @!UP0 USEL UR4, UR5, UR4, !UP4 ;  /* 0x0000000405048287 */ /* 0x000fe8000e000000 */
[----:B------:R-:W-:Y:S02]  /*4810*/  @!UP0 UIMAD UR8, UR7, UR8, UR4 ;  /* 0x00000008070882a4 */ /* 0x000fe4000f8e0204 */
[----:B------:R-:W-:Y:S02]  /*4820*/  @!UP0 UIADD3 UR9, UPT, UPT, UR10, -UR4, URZ ;  /* 0x800000040a098290 */ /* 0x000fe4000fffe0ff */
[----:B------:R-:W-:Y:S02]  /*4830*/  UIADD3 UR4, UPT, UPT, -UR5, URZ, URZ ;  /* 0x000000ff05047290 */ /* 0x000fe4000fffe1ff */
[----:B------:R-:W-:Y:S02]  /*4840*/  UIADD3 UR7, UPT, UPT, -UR6, URZ, URZ ;  /* 0x000000ff06077290 */ /* 0x000fe4000fffe1ff */
[----:B------:R-:W-:Y:S02]  /*4850*/  @!UP0 UIMAD UR6, UR9, UR42, UR5 ;  /* 0x0000002a090682a4 */ /* 0x000fe4000f8e0205 */
[----:B------:R-:W-:Y:S02]  /*4860*/  UIMAD UR14, UR15, UR4, UR14 ;  /* 0x000000040f0e72a4 */ /* 0x000fe4000f8e020e */
[----:B------:R-:W-:Y:S01]  /*4870*/  UIMAD UR13, UR46, UR7, UR13 ;  /* 0x000000072e0d72a4 */ /* 0x000fe2000f8e020d */
[----:B------:R-:W-:Y:S02]  /*4880*/  @!UP0 UMOV UR5, UR8 ;  /* 0x0000000800058c82 */ /* 0x000fe40008000000 */
[----:B------:R-:W-:Y:S02]  /*4890*/  UIMAD UR14, UR5, UR15, UR14 ;  /* 0x0000000f050e72a4 */ /* 0x000fe4000f8e020e */
[----:B------:R-:W-:Y:S11]  /*48a0*/  UIMAD UR13, UR6, UR46, UR13 ;  /* 0x0000002e060d72a4 */ /* 0x000ff6000f8e020d */
[----:B------:R-:W-:Y:S01]  /*48b0*/  @!UPT UIADD3 URZ, UPT, UPT, URZ, URZ, URZ ;  /* 0x000000fffffff290 */ /* 0x000fe2000fffe0ff */
.L_x_78:
[----:B------:R-:W4:Y:S01]  /*48c0*/  @!UP2 LDCU.128 UR8, c[0x0][0xb10] ;  /* 0x00016200ff08a7ac */ /* 0x000f220008000c00 */
[C---:B-1----:R-:W-:Y:S02]  /*48d0*/  ISETP.NE.U32.AND P1, PT, R4.reuse, RZ, PT ;  /* 0x000000ff0400720c */ /* 0x042fe40003f25070 */
[----:B------:R-:W-:Y:S02]  /*48e0*/  ISETP.NE.U32.AND P0, PT, R4, RZ, PT ;  /* 0x000000ff0400720c */ /* 0x000fe40003f05070 */
[C---:B------:R-:W-:Y:S02]  /*48f0*/  ISETP.NE.AND.EX P1, PT, R5.reuse, RZ, PT, P1 ;  /* 0x000000ff0500720c */ /* 0x040fe40003f25310 */
[----:B------:R-:W-:Y:S01]  /*4900*/  ISETP.NE.AND.EX P0, PT, R5, RZ, PT, P0 ;  /* 0x000000ff0500720c */ /* 0x000fe20003f05300 */
[----:B------:R-:W1:Y:S01]  /*4910*/  @!UP2 LDCU UR5, c[0x0][0xb0c] ;  /* 0x00016180ff05a7ac */ /* 0x000e620008000800 */
[----:B------:R-:W-:Y:S01]  /*4920*/  SHF.L.U32 R9, R15, 0x1f, RZ ;  /* 0x0000001f0f097819 */ /* 0x000fe200000006ff */
[----:B------:R-:W-:Y:S02]  /*4930*/  USHF.L.U32 UR35, UR16, 0x6, URZ ;  /* 0x0000000610237899 */ /* 0x000fe400080006ff */
[----:B------:R-:W-:Y:S02]  /*4940*/  USHF.L.U32 UR34, UR20, 0x8, URZ ;  /* 0x0000000814227899 */ /* 0x000fe400080006ff */
[----:B----4-:R-:W-:Y:S07]  /*4950*/  UIMAD.WIDE.U32 UR6, UR14, UR8, URZ ;  /* 0x000000080e0672a5 */ /* 0x010fee000f8e00ff */
[----:B------:R-:W-:Y:S01]  /*4960*/  @!UP2 UMOV UR4, UR7 ;  /* 0x000000070004ac82 */ /* 0x000fe20008000000 */
[----:B-1----:R-:W-:Y:S02]  /*4970*/  @!UP2 UISETP.NE.AND UP0, UPT, UR5, 0x1, UPT ;  /* 0x000000010500a88c */ /* 0x002fe4000bf05270 */
[----:B------:R-:W-:Y:S02]  /*4980*/  @!UP2 USHF.R.U32.HI UR4, URZ, UR9, UR4 ;  /* 0x00000009ff04a299 */ /* 0x000fe40008011604 */
[----:B------:R-:W-:Y:S02]  /*4990*/  UIMAD.WIDE.U32 UR6, UR13, UR11, URZ ;  /* 0x0000000b0d0672a5 */ /* 0x000fe4000f8e00ff */
[----:B------:R-:W-:Y:S02]  /*49a0*/  @!UP2 USEL UR8, UR14, UR4, !UP0 ;  /* 0x000000040e08a287 */ /* 0x000fe4000c000000 */
[----:B------:R-:W-:Y:S03]  /*49b0*/  @!UP2 UISETP.NE.AND UP0, UPT, UR10, 0x1, UPT ;  /* 0x000000010a00a88c */ /* 0x000fe6000bf05270 */
[----:B------:R-:W-:Y:S02]  /*49c0*/  @!UP2 UMOV UR6, UR7 ;  /* 0x000000070006ac82 */ /* 0x000fe40008000000 */
[----:B------:R-:W1:Y:S02]  /*49d0*/  @!UP2 LDCU UR4, c[0x0][0xb20] ;  /* 0x00016400ff04a7ac */ /* 0x000e640008000800 */
[----:B-1----:R-:W-:Y:S04]  /*49e0*/  @!UP2 USHF.R.U32.HI UR6, URZ, UR4, UR6 ;  /* 0x00000004ff06a299 */ /* 0x002fe80008011606 */
[----:B------:R-:W-:Y:S04]  /*49f0*/  @!UP2 USEL UR6, UR13, UR6, !UP0 ;  /* 0x000000060d06a287 */ /* 0x000fe8000c000000 */
[----:B------:R-:W-:Y:S02]  /*4a00*/  @!UP2 UIADD3 UR4, UPT, UPT, -UR8, UR6, URZ ;  /* 0x000000060804a290 */ /* 0x000fe4000fffe1ff */
[----:B------:R-:W-:Y:S02]  /*4a10*/  @!UP2 UIADD3 UR6, UPT, UPT, UR8, -UR6, URZ ;  /* 0x800000060806a290 */ /* 0x000fe4000fffe0ff */
[----:B------:R-:W-:Y:S02]  /*4a20*/  @!UP2 UIMAD UR14, UR4, UR5, UR14 ;  /* 0x00000005040ea2a4 */ /* 0x000fe4000f8e020e */
[----:B------:R-:W-:Y:S01]  /*4a30*/  @!UP2 UIMAD UR13, UR6, UR10, UR13 ;  /* 0x0000000a060da2a4 */ /* 0x000fe2000f8e020d */
[----:B------:R-:W-:Y:S11]  /*4a40*/  BRA.U UP3, `(.L_x_79) ;  /* 0x0000000103107547 */ /* 0x000ff6000b800000 */
[----:B---3--:R-:W-:Y:S04]  /*4a50*/  MOV R0, UR40 ;  /* 0x0000002800007c02 */ /* 0x008fe80008000f00 */
[----:B------:R-:W-:Y:S04]  /*4a60*/  SHF.L.U32 R11, R0, 0x1f, RZ ;  /* 0x0000001f000b7819 */ /* 0x000fe800000006ff */
[----:B------:R-:W1:Y:S02]  /*4a70*/  SYNCS.PHASECHK.TRANS64.TRYWAIT P2, [UR21+0x68], R11 ;  /* 0x0000680bff0075a7 */ /* 0x000e640008041115 */
[----:B-1----:R-:W-:Y:S05]  /*4a80*/  @!P2 BRA `(.L_x_80) ;  /* 0x00000054004ca947 */ /* 0x002fea0003800000 */
.L_x_79:
[----:B------:R-:W-:Y:S05]  /*4a90*/  @!P1 BRA `(.L_x_81) ;  /* 0x0000000000309947 */ /* 0x000fea0003800000 */
[----:B------:R-:W-:Y:S01]  /*4aa0*/  ISETP.NE.U32.AND P1, PT, R2, RZ, PT ;  /* 0x000000ff0200720c */ /* 0x000fe20003f25070 */
[----:B------:R-:W4:Y:S01]  /*4ab0*/  LDCU.64 UR4, c[0x0][0x358] ;  /* 0x00006b00ff0477ac */ /* 0x000f220008000a00 */
[----:B------:R-:W-:Y:S02]  /*4ac0*/  IMAD.MOV.U32 R81, RZ, RZ, 0x1 ;  /* 0x00000001ff517424 */ /* 0x000fe400078e00ff */
[----:B------:R-:W-:Y:S11]  /*4ad0*/  ISETP.NE.AND.EX P1, PT, R3, RZ, PT, P1 ;  /* 0x000000ff0300720c */ /* 0x000ff60003f25310 */
[----:B------:R-:W-:Y:S02]  /*4ae0*/  @!UPT UIADD3 URZ, UPT, UPT, URZ, URZ, URZ ;  /* 0x000000fffffff290 */ /* 0x000fe4000fffe0ff */
[----:B-1----:R-:W1:Y:S01]  /*4af0*/  @P1 LDC.64 R10, c[0x0][0x888] ;  /* 0x00022200ff0a1b82 */ /* 0x002e620000000a00 */
[----:B---3--:R-:W-:Y:S04]  /*4b00*/  @P1 IMAD R0, R4, UR36, RZ ;  /* 0x0000002404001c24 */ /* 0x008fe8000f8e02ff */
[----:B-1----:R-:W-:Y:S04]  /*4b10*/  @P1 IMAD.WIDE R10, R0, 0x4, R10 ;  /* 0x00000004000a1825 */ /* 0x002fe800078e020a */
[----:B------:R-:W-:Y:S01]  /*4b20*/  HFMA2 R0, -RZ, RZ, 0, 5.9604644775390625e-08 ;  /* 0x00000001ff007431 */ /* 0x000fe200000001ff */
[----:B----45:R4:W5:Y:S04]  /*4b30*/  @P1 LDG.E R41, desc[UR4][R10.64] ;  /* 0x000000040a291981 */ /* 0x030968000c1e1900 */
[----:B------:R-:W-:Y:S01]  /*4b40*/  @!P1 PRMT R81, R0, 0x7610, R81 ;  /* 0x0000761000519816 */ /* 0x000fe20000000051 */
[----:B----4-:R-:W1:Y:S06]  /*4b50*/  @!P1 LDC R41, c[0x0][0x880] ;  /* 0x00022000ff299b82 */ /* 0x010e6c0000000800 */
.L_x_81:
[----:B-1---5:R-:W-:Y:S01]  /*4b60*/  @!P0 FSETP.EQ.AND P1, PT, R41, RZ, PT ;  /* 0x000000ff2900820b */ /* 0x022fe20003f22000 */
[----:B------:R-:W-:Y:S01]  /*4b70*/  @!UPT UIADD3 URZ, UPT, UPT, URZ, URZ, URZ ;  /* 0x000000fffffff290 */ /* 0x000fe2000fffe0ff */
[----:B------:R-:W-:Y:S11]  /*4b80*/  @!P0 BRA `(.L_x_82) ;  /* 0x0000000000188947 */ /* 0x000ff60003800000 */
[----:B------:R-:W-:Y:S02]  /*4b90*/  LOP3.LUT P0, RZ, R81, 0xff, RZ, 0xc0, !PT ;  /* 0x000000ff51ff7812 */ /* 0x000fe4000780c0ff */
[----:B------:R-:W-:Y:S04]  /*4ba0*/  ISETP.NE.U32.AND P1, PT, R2, RZ, PT ;  /* 0x000000ff0200720c */ /* 0x000fe80003f25070 */
[----:B------:R-:W-:Y:S04]  /*4bb0*/  ISETP.NE.AND.EX P1, PT, R3, RZ, PT, P1 ;  /* 0x000000ff0300720c */ /* 0x000fe80003f25310 */
[----:B------:R-:W-:Y:S03]  /*4bc0*/  PLOP3.LUT P1, PT, P1, PT, PT, 0x8, 0x80 ;  /* 0x000000000080781c */ /* 0x000fe60000f2e170 */
[----:B------:R-:W-:Y:S11]  /*4bd0*/  @P0 FSETP.EQ.AND P1, PT, R41, RZ, PT ;  /* 0x000000ff2900020b */ /* 0x000ff60003f22000 */
[----:B------:R-:W-:Y:S02]  /*4be0*/  @!UPT UIADD3 URZ, UPT, UPT, URZ, URZ, URZ ;  /* 0x000000fffffff290 */ /* 0x000fe4000fffe0ff */
.L_x_82:
[----:B------:R-:W1:Y:S01]  /*4bf0*/  SYNCS.PHASECHK.TRANS64.TRYWAIT P2, [UR21+0x40], R9 ;  /* 0x00004009ff0075a7 */ /* 0x000e620008041115 */
[----:B------:R-:W-:Y:S04]  /*4c00*/  ELECT P0, URZ, PT ;  /* 0x0000000000ff782f */ /* 0x000fe80003800000 */
[----:B------:R-:W-:Y:S11]  /*4c10*/  PLOP3.LUT P1, PT, P1, P0, PT, 0xf2, 0x2f ;  /* 0x00000000002f781c */ /* 0x000ff60000f21e72 */
[----:B------:R-:W-:Y:S02]  /*4c20*/  @!UPT UIADD3 URZ, UPT, UPT, URZ, URZ, URZ ;  /* 0x000000fffffff290 */ /* 0x000fe4000fffe0ff */
[----:B------:R-:W-:Y:S05]  /*4c30*/  @!P1 IADD3 R8, P0, PT, R16, 0x580, RZ ;  /* 0x0000058010089810 */ /* 0x000fea0007f1e0ff */
[----:B------:R-:W-:Y:S01]  /*4c40*/  @!P1 IMAD.X R6, RZ, RZ, R17, P0 ;  /* 0x000000ffff069224 */ /* 0x000fe200000e0611 */
[----:B-1----:R-:W-:Y:S07]  /*4c50*/  @!P2 BRA `(.L_x_83) ;  /* 0x0000005000f0a947 */ /* 0x002fee0003800000 */
.L_x_166:
[----:B------:R-:W-:Y:S01]  /*4c60*/  @!P1 R2UR UR5, R8 ;  /* 0x00000000080592ca */ /* 0x000fe200000e0000 */
[----:B------:R-:W-:Y:S01]  /*4c70*/  VOTEU.ALL UP0, P1 ;  /* 0x0000000000ff7886 */ /* 0x000fe20000800000 */
[----:B------:R-:W-:Y:S01]  /*4c80*/  @!P1 R2UR UR4, R6 ;  /* 0x00000000060492ca */ /* 0x000fe200000e0000 */
[----:B-1-3--:R-:W-:Y:S01]  /*4c90*/  @!P1 IMAD.MOV.U32 R0, RZ, RZ, 0x2000 ;  /* 0x00002000ff009424 */ /* 0x00afe200078e00ff */
[----:B------:R-:W-:Y:S01]  /*4ca0*/  UMOV UR8, 0x0 ;  /* 0x0000000000087882 */ /* 0x000fe20000000000 */
[----:B------:R-:W-:Y:S01]  /*4cb0*/  UMOV UR9, 0x10000000 ;  /* 0x1000000000097882 */ /* 0x000fe20000000000 */
[----:B------:R-:W-:Y:S01]  /*4cc0*/  @!UP0 UIADD3 UR32, UPT, UPT, UR21, 0x400, URZ ;  /* 0x0000040015208890 */ /* 0x000fe2000fffe0ff */
[----:B------:R-:W-:Y:S01]  /*4cd0*/  @!P1 IADD3 R8, P0, PT, R16, 0x580, RZ ;  /* 0x0000058010089810 */ /* 0x000fe20007f1e0ff */
[----:B------:R-:W-:Y:S01]  /*4ce0*/  VOTEU.ALL UP0, P1 ;  /* 0x0000000000ff7886 */ /* 0x000fe20000800000 */
[----:B------:R-:W-:Y:S03]  /*4cf0*/  UPRMT UR6, UR52, 0x654, UR33 ;  /* 0x0000065434067896 */ /* 0x000fe60008000021 */
[----:B------:R-:W-:Y:S02]  /*4d00*/  @!P1 IMAD.X R6, RZ, RZ, R17, P0 ;  /* 0x000000ffff069224 */ /* 0x000fe400000e0611 */
[----:B------:R-:W-:Y:S02]  /*4d10*/  IMAD.U32 R10, RZ, RZ, UR5 ;  /* 0x00000005ff0a7e24 */ /* 0x000fe4000f8e00ff */
[----:B------:R-:W-:Y:S03]  /*4d20*/  IMAD.U32 R11, RZ, RZ, UR4 ;  /* 0x00000004ff0b7e24 */ /* 0x000fe6000f8e00ff */
[----:B------:R-:W-:Y:S02]  /*4d30*/  @!P1 R2UR UR4, R10 ;  /* 0x000000000a0492ca */ /* 0x000fe400000e0000 */
[----:B------:R-:W-:Y:S11]  /*4d40*/  @!P1 R2UR UR5, R11 ;  /* 0x000000000b0592ca */ /* 0x000ff600000e0000 */
[----:B------:R-:W-:Y:S02]  /*4d50*/  @!UPT UIADD3 URZ, UPT, UPT, URZ, URZ, URZ ;  /* 0x000000fffffff290 */ /* 0x000fe4000fffe0ff */
[----:B------:R1:W-:Y:S01]  /*4d60*/  @!UP0 UTMALDG.3D [UR32], [UR4], desc[UR8] ;  /* 0x00000820040085b4 */ /* 0x0003e20008011000 */
[----:B------:R1:W-:Y:S01]  /*4d70*/  @!P1 SYNCS.ARRIVE.TRANS64.RED.A0TR RZ, [UR21+0x20], R0 ;  /* 0x00002000ffff99a7 */ /* 0x0003e20008300415 */
[----:B------:R-:W-:Y:S01]  /*4d80*/  SYNCS.ARRIVE.TRANS64.RED.A1T0 RZ, [UR6], RZ ;  /* 0x000000ffffff79a7 */ /* 0x000fe20008100406 */
[----:B------:R-:W3:Y:S02]  /*4d90*/  SYNCS.PHASECHK.TRANS64.TRYWAIT P2, [UR21+0x48], R9 ;  /* 0x00004809ff0075a7 */ /* 0x000ee40008041115 */
[----:B-1-3--:R-:W-:Y:S05]  /*4da0*/  @!P2 BRA `(.L_x_84) ;  /* 0x0000005000b4a947 */ /* 0x00afea0003800000 */
.L_x_168:
[----:B------:R-:W-:Y:S01]  /*4db0*/  @!P1 R2UR UR5, R8 ;  /* 0x00000000080592ca */ /* 0x000fe200000e0000 */
[----:B------:R-:W-:Y:S01]  /*4dc0*/  VOTEU.ALL UP0, P1 ;  /* 0x0000000000ff7886 */ /* 0x000fe20000800000 */
[----:B------:R-:W-:Y:S01]  /*4dd0*/  @!P1 R2UR UR4, R6 ;  /* 0x00000000060492ca */ /* 0x000fe200000e0000 */
[----:B-1----:R-:W-:Y:S01]  /*4de0*/  @!P1 IMAD.MOV.U32 R0, RZ, RZ, 0x2000 ;  /* 0x00002000ff009424 */ /* 0x002fe200078e00ff */
[----:B------:R-:W-:Y:S01]  /*4df0*/  UMOV UR8, 0x0 ;  /* 0x0000000000087882 */ /* 0x000fe20000000000 */
[----:B------:R-:W-:Y:S01]  /*4e00*/  UMOV UR9, 0x10000000 ;  /* 0x1000000000097882 */ /* 0x000fe20000000000 */
[----:B------:R-:W-:Y:S01]  /*4e10*/  @!UP0 UIADD3 UR26, UPT, UPT, UR34, 0x40, URZ ;  /* 0x00000040221a8890 */ /* 0x000fe2000fffe0ff */
[----:B------:R-:W-:Y:S01]  /*4e20*/  @!P1 IADD3 R8, P0, PT, R16, 0x580, RZ ;  /* 0x0000058010089810 */ /* 0x000fe20007f1e0ff */
[----:B------:R-:W-:Y:S01]  /*4e30*/  @!UP0 UIADD3 UR24, UPT, UPT, UR21, 0x2400, URZ ;  /* 0x0000240015188890 */ /* 0x000fe2000fffe0ff */
[----:B------:R-:W-:Y:S01]  /*4e40*/  VOTEU.ALL UP0, P1 ;  /* 0x0000000000ff7886 */ /* 0x000fe20000800000 */
[----:B------:R-:W-:Y:S01]  /*4e50*/  UMOV UR27, UR35 ;  /* 0x00000023001b7c82 */ /* 0x000fe20008000000 */
[----:B------:R-:W-:Y:S02]  /*4e60*/  UMOV UR28, UR36 ;  /* 0x00000024001c7c82 */ /* 0x000fe40008000000 */
[----:B------:R-:W-:Y:S01]  /*4e70*/  IMAD.U32 R10, RZ, RZ, UR5 ;  /* 0x00000005ff0a7e24 */ /* 0x000fe2000f8e00ff */
[----:B------:R-:W-:Y:S01]  /*4e80*/  UPRMT UR6, UR52, 0x654, UR25 ;  /* 0x0000065434067896 */ /* 0x000fe20008000019 */
[----:B------:R-:W-:Y:S02]  /*4e90*/  IMAD.U32 R11, RZ, RZ, UR4 ;  /* 0x00000004ff0b7e24 */ /* 0x000fe4000f8e00ff */
[----:B------:R-:W-:Y:S01]  /*4ea0*/  @!P1 IMAD.X R6, RZ, RZ, R17, P0 ;  /* 0x000000ffff069224 */ /* 0x000fe200000e0611 */
        /* <DEDUP_REMOVED lines=8> */
.L_x_170:
[----:B------:R-:W-:Y:S01]  /*4f30*/  @!P1 R2UR UR5, R8 ;  /* 0x00000000080592ca */ /* 0x000fe200000e0000 */
[----:B------:R-:W-:Y:S01]  /*4f40*/  VOTEU.ALL UP0, P1 ;  /* 0x0000000000ff7886 */ /* 0x000fe20000800000 */
[----:B------:R-:W-:Y:S01]  /*4f50*/  @!P1 R2UR UR4, R6 ;  /* 0x00000000060492ca */ /* 0x000fe200000e0000 */
[----:B-1----:R-:W-:Y:S01]  /*4f60*/  @!P1 IMAD.MOV.U32 R0, RZ, RZ, 0x2000 ;  /* 0x00002000ff009424 */ /* 0x002fe200078e00ff */
[----:B------:R-:W-:Y:S01]  /*4f70*/  UMOV UR8, 0x0 ;  /* 0x0000000000087882 */ /* 0x000fe20000000000 */
[----:B------:R-:W-:Y:S01]  /*4f80*/  UMOV UR9, 0x10000000 ;  /* 0x1000000000097882 */ /* 0x000fe20000000000 */
[----:B------:R-:W-:Y:S01]  /*4f90*/  @!UP0 UIADD3 UR18, UPT, UPT, UR34, 0x80, URZ ;  /* 0x0000008022128890 */ /* 0x000fe2000fffe0ff */
[----:B------:R-:W-:Y:S01]  /*4fa0*/  VIADD R14, R14, 0x1 ;  /* 0x000000010e0e7836 */ /* 0x000fe20000000000 */
[----:B------:R-:W-:Y:S01]  /*4fb0*/  @!UP0 UIADD3 UR16, UPT, UPT, UR21, 0x4400, URZ ;  /* 0x0000440015108890 */ /* 0x000fe2000fffe0ff */
[----:B------:R-:W-:Y:S01]  /*4fc0*/  VOTEU.ALL UP0, P1 ;  /* 0x0000000000ff7886 */ /* 0x000fe20000800000 */
[----:B------:R-:W-:Y:S01]  /*4fd0*/  UMOV UR19, UR35 ;  /* 0x0000002300137c82 */ /* 0x000fe20008000000 */
[----:B------:R-:W-:Y:S02]  /*4fe0*/  UMOV UR20, UR36 ;  /* 0x0000002400147c82 */ /* 0x000fe40008000000 */
[----:B------:R-:W-:Y:S01]  /*4ff0*/  IMAD.U32 R10, RZ, RZ, UR5 ;  /* 0x00000005ff0a7e24 */ /* 0x000fe2000f8e00ff */
[----:B------:R-:W-:Y:S01]  /*5000*/  UPRMT UR6, UR52, 0x654, UR17 ;  /* 0x0000065434067896 */ /* 0x000fe20008000011 */
        /* <DEDUP_REMOVED lines=9> */
.L_x_172:
[----:B------:R-:W-:Y:S01]  /*50a0*/  @!P1 IADD3 R6, P0, PT, R16, 0x580, RZ ;  /* 0x0000058010069810 */ /* 0x000fe20007f1e0ff */
[----:B------:R-:W-:Y:S01]  /*50b0*/  VOTEU.ALL UP0, P1 ;  /* 0x0000000000ff7886 */ /* 0x000fe20000800000 */
[----:B------:R-:W-:Y:S01]  /*50c0*/  UMOV UR6, 0x0 ;  /* 0x0000000000067882 */ /* 0x000fe20000000000 */
[----:B------:R-:W-:Y:S01]  /*50d0*/  UMOV UR7, 0x10000000 ;  /* 0x1000000000077882 */ /* 0x000fe20000000000 */
[----:B------:R-:W-:Y:S01]  /*50e0*/  @!P1 R2UR UR5, R6 ;  /* 0x00000000060592ca */ /* 0x000fe200000e0000 */
[----:B-1----:R-:W-:Y:S01]  /*50f0*/  @!P1 IMAD.X R0, RZ, RZ, R17, P0 ;  /* 0x000000ffff009224 */ /* 0x002fe200000e0611 */
[----:B------:R-:W-:Y:S01]  /*5100*/  @!UP0 UIADD3 UR10, UPT, UPT, UR34, 0xc0, URZ ;  /* 0x000000c0220a8890 */ /* 0x000fe2000fffe0ff */
[----:B------:R-:W-:Y:S01]  /*5110*/  R2UR UR16, R83 ;  /* 0x00000000531072ca */ /* 0x000fe200000e0000 */
[----:B------:R-:W-:Y:S01]  /*5120*/  @!UP0 UIADD3 UR8, UPT, UPT, UR21, 0x6400, URZ ;  /* 0x0000640015088890 */ /* 0x000fe2000fffe0ff */
[----:B------:R-:W-:Y:S01]  /*5130*/  ISETP.NE.AND P0, PT, R14, 0x2, PT ;  /* 0x000000020e00780c */ /* 0x000fe20003f05270 */
[----:B------:R-:W-:Y:S01]  /*5140*/  @!UP0 UIADD3 UR9, UPT, UPT, UR21, 0x38, URZ ;  /* 0x0000003815098890 */ /* 0x000fe2000fffe0ff */
[----:B------:R-:W-:Y:S01]  /*5150*/  @!P1 R2UR UR4, R0 ;  /* 0x00000000000492ca */ /* 0x000fe200000e0000 */
[----:B------:R-:W-:Y:S01]  /*5160*/  VOTEU.ALL UP0, P1 ;  /* 0x0000000000ff7886 */ /* 0x000fe20000800000 */
[----:B------:R-:W-:Y:S01]  /*5170*/  UMOV UR11, UR35 ;  /* 0x00000023000b7c82 */ /* 0x000fe20008000000 */
[----:B------:R-:W-:Y:S01]  /*5180*/  UMOV UR12, UR36 ;  /* 0x00000024000c7c82 */ /* 0x000fe20008000000 */
[----:B------:R-:W-:Y:S01]  /*5190*/  SEL R0, RZ, 0x1, P0 ;  /* 0x00000001ff007807 */ /* 0x000fe20000000000 */
[----:B------:R-:W-:Y:S01]  /*51a0*/  UPLOP3.LUT UP3, UPT, UPT, UPT, UPT, 0x80, 0x8 ;  /* 0x000000000008789c */ /* 0x000fe20003f6f070 */
[----:B------:R-:W-:Y:S01]  /*51b0*/  IMAD.U32 R8, RZ, RZ, UR5 ;  /* 0x00000005ff087e24 */ /* 0x000fe2000f8e00ff */
[----:B------:R-:W-:Y:S01]  /*51c0*/  LOP3.LUT R15, R15, 0x1, RZ, 0x3c, !PT ;  /* 0x000000010f0f7812 */ /* 0x000fe200078e3cff */
[----:B------:R-:W-:Y:S01]  /*51d0*/  UMOV UR36, UR29 ;  /* 0x0000001d00247c82 */ /* 0x000fe20008000000 */
[----:B------:R-:W-:Y:S01]  /*51e0*/  LOP3.LUT R13, R13, R0, RZ, 0x3c, !PT ;  /* 0x000000000d0d7212 */ /* 0x000fe200078e3cff */
[----:B------:R-:W-:Y:S01]  /*51f0*/  UIADD3 UR20, UPT, UPT, UR13, UR16, URZ ;  /* 0x000000100d147290 */ /* 0x000fe2000fffe0ff */
[----:B------:R-:W-:Y:S01]  /*5200*/  SEL R14, R14, RZ, P0 ;  /* 0x000000ff0e0e7207 */ /* 0x000fe20000000000 */
[----:B------:R-:W-:Y:S01]  /*5210*/  UIADD3 UR16, UPT, UPT, UR14, UR63, URZ ;  /* 0x0000003f0e107290 */ /* 0x000fe2000fffe0ff */
[----:B------:R-:W-:Y:S01]  /*5220*/  IMAD.U32 R9, RZ, RZ, UR4 ;  /* 0x00000004ff097e24 */ /* 0x000fe2000f8e00ff */
[----:B------:R-:W-:Y:S04]  /*5230*/  @!P1 R2UR UR4, R8 ;  /* 0x00000000080492ca */ /* 0x000fe800000e0000 */
[----:B------:R-:W-:Y:S11]  /*5240*/  @!P1 R2UR UR5, R9 ;  /* 0x00000000090592ca */ /* 0x000ff600000e0000 */
[----:B------:R-:W-:Y:S02]  /*5250*/  @!UPT UIADD3 URZ, UPT, UPT, URZ, URZ, URZ ;  /* 0x000000fffffff290 */ /* 0x000fe4000fffe0ff */
[----:B------:R3:W-:Y:S01]  /*5260*/  @!UP0 UTMALDG.3D [UR8], [UR4], desc[UR6] ;  /* 0x00000608040085b4 */ /* 0x0007e20008011000 */
[----:B------:R3:W-:Y:S01]  /*5270*/  @!P1 SYNCS.ARRIVE.TRANS64.RED.A0TR RZ, [UR21+0x38], R7 ;  /* 0x00003807ffff99a7 */ /* 0x0007e20008300415 */
[----:B------:R-:W-:Y:S01]  /*5280*/  SYNCS.ARRIVE.TRANS64.RED.A1T0 RZ, [UR37], RZ ;  /* 0x000000ffffff79a7 */ /* 0x000fe20008100425 */
[----:B------:R-:W-:Y:S05]  /*5290*/  BRA.U UP1, `(.L_x_87) ;  /* 0xfffffff101687547 */ /* 0x000fea000b83ffff */
[----:B------:R-:W-:-:S04]  /*52a0*/  SHF.L.U32 R3, R15, 0x1f, RZ ;  /* 0x0000001f0f037819 */ /* 0x000fc800000006ff */
[----:B------:R-:W1:Y:S02]  /*52b0*/  SYNCS.PHASECHK.TRANS64.TRYWAIT P0, [UR21+0x40], R3 ;  /* 0x00004003ff0075a7 */ /* 0x000e640008001115 */
[----:B-1----:R-:W-:Y:S05]  /*52c0*/  @!P0 BRA `(.L_x_88) ;  /* 0x0000004c00b48947 */ /* 0x002fea0003800000 */
.L_x_174:
[----:B------:R-:W4:Y:S02]  /*52d0*/  SYNCS.PHASECHK.TRANS64.TRYWAIT P0, [UR21+0x48], R3 ;  /* 0x00004803ff0075a7 */ /* 0x000f240008001115 */
[----:B----4-:R-:W-:Y:S05]  /*52e0*/  @!P0 BRA `(.L_x_89) ;  /* 0x0000004c00c48947 */ /* 0x010fea0003800000 */
.L_x_176:
[----:B------:R-:W4:Y:S02]  /*52f0*/  SYNCS.PHASECHK.TRANS64.TRYWAIT P0, [UR21+0x50], R3 ;  /* 0x00005003ff0075a7 */ /* 0x000f240008001115 */
[----:B----4-:R-:W-:Y:S05]  /*5300*/  @!P0 BRA `(.L_x_90) ;  /* 0x0000004c00d48947 */ /* 0x010fea0003800000 */
.L_x_178:
[----:B-1----:R-:W-:-:S07]  /*5310*/  MOV R0, UR21 ;  /* 0x0000001500007c02 */ /* 0x002fce0008000f00 */
.L_x_91:
[----:B-1----:R-:W-:-:S04]  /*5320*/  SHF.L.U32 R3, R15, 0x1f, RZ ;  /* 0x0000001f0f037819 */ /* 0x002fc800000006ff */
[----:B------:R1:W4:Y:S03]  /*5330*/  SYNCS.PHASECHK.TRANS64.TRYWAIT P0, [R0+URZ+0x58], R3 ;  /* 0x00005803000075a7 */ /* 0x00032600080011ff */
[----:B----4-:R-:W-:Y:S05]  /*5340*/  @!P0 NANOSLEEP.SYNCS 0x989680 ;  /* 0x009896800000895d */ /* 0x010fea0003900000 */
[----:B------:R-:W4:Y:S02]  /*5350*/  @!P0 SYNCS.PHASECHK.TRANS64 P0, [R0+URZ+0x58], R3 ;  /* 0x00005803000085a7 */ /* 0x000f2400080010ff */
[----:B--234-:R-:W-:Y:S05]  /*5360*/  @P0 EXIT ;  /* 0x000000000000094d */ /* 0x01cfea0003800000 */
[----:B------:R-:W-:Y:S05]  /*5370*/  BRA `(.L_x_91) ;  /* 0xfffffffc00e87947 */ /* 0x000fea000383ffff */
.L_x_76:
[----:B------:R-:W-:-:S06]  /*5380*/  UISETP.GE.AND UP0, UPT, UR17, 0x4, UPT ;  /* 0x000000041100788c */ /* 0x000fcc000bf06270 */
[----:B------:R-:W-:-:S13]  /*5390*/  PLOP3.LUT P0, PT, PT, PT, UP0, 0x80, 0x8 ;  /* 0x000000000008781c */ /* 0x000fda0003f0f008 */
[----:B-1----:R-:W-:Y:S05]  /*53a0*/  @!P0 EXIT ;  /* 0x000000000000894d */ /* 0x002fea0003800000 */
[----:B------:R-:W-:Y:S01]  /*53b0*/  BAR.SYNC.DEFER_BLOCKING 0x6, 0xa0 ;  /* 0x0182800000007b1d */ /* 0x000fe20000010000 */
[C---:B------:R-:W-:Y:S01]  /*53c0*/  IMAD.SHL.U32 R7, R93.reuse, 0x40, RZ ;  /* 0x000000405d077824 */ /* 0x040fe200078e00ff */
[C---:B------:R-:W-:Y:S01]  /*53d0*/  R2P PR, R93.reuse, 0x6 ;  /* 0x000000065d007804 */ /* 0x040fe20000000000 */
[C---:B------:R-:W-:Y:S01]  /*53e0*/  IMAD.SHL.U32 R2, R93.reuse, 0x8, RZ ;  /* 0x000000085d027824 */ /* 0x040fe200078e00ff */
[----:B------:R-:W-:Y:S01]  /*53f0*/  CS2R R88, SRZ ;  /* 0x0000000000587805 */ /* 0x000fe2000001ff00 */
[----:B------:R-:W-:Y:S01]  /*5400*/  IMAD.U32 R37, R93, 0x10000, RZ ;  /* 0x000100005d257824 */ /* 0x000fe200078e00ff */
[----:B------:R-:W-:Y:S01]  /*5410*/  UMOV UR44, 0x400 ;  /* 0x00000400002c7882 */ /* 0x000fe20000000000 */
[----:B------:R-:W1:Y:S01]  /*5420*/  LDCU.64 UR4, c[0x0][0x890] ;  /* 0x00011200ff0477ac */ /* 0x000e620008000a00 */
[----:B------:R-:W2:Y:S01]  /*5430*/  LDC.64 R78, c[0x0][0x8b0] ;  /* 0x00022c00ff4e7b82 */ /* 0x000ea20000000a00 */
[----:B------:R-:W-:Y:S01]  /*5440*/  LOP3.LUT R3, R7, 0x1c0, RZ, 0xc0, !PT ;  /* 0x000001c007037812 */ /* 0x000fe200078ec0ff */
[----:B------:R-:W-:Y:S01]  /*5450*/  IMAD.SHL.U32 R80, R93, 0x20, RZ ;  /* 0x000000205d507824 */ /* 0x000fe200078e00ff */
[----:B------:R-:W-:Y:S01]  /*5460*/  ULEA UR44, UR52, UR44, 0x18 ;  /* 0x0000002c342c7291 */ /* 0x000fe2000f8ec0ff */
[----:B------:R-:W-:Y:S01]  /*5470*/  LOP3.LUT R7, R7, 0x200, RZ, 0xc0, !PT ;  /* 0x0000020007077812 */ /* 0x000fe200078ec0ff */
[----:B------:R-:W-:Y:S01]  /*5480*/  IMAD.MOV.U32 R91, RZ, RZ, 0x20 ;  /* 0x00000020ff5b7424 */ /* 0x000fe200078e00ff */
[----:B------:R-:W-:Y:S01]  /*5490*/  LOP3.LUT R2, R3, 0x38, R2, 0xf8, !PT ;  /* 0x0000003803027812 */ /* 0x000fe200078ef802 */
[----:B------:R-:W-:Y:S01]  /*54a0*/  IMAD.MOV.U32 R90, RZ, RZ, 0x1 ;  /* 0x00000001ff5a7424 */ /* 0x000fe200078e00ff */
[----:B------:R-:W3:Y:S01]  /*54b0*/  LDC.64 R76, c[0x0][0x8a8] ;  /* 0x00022a00ff4c7b82 */ /* 0x000ee20000000a00 */
[----:B------:R-:W-:Y:S01]  /*54c0*/  SHF.R.U32.HI R3, RZ, 0x1, R93 ;  /* 0x00000001ff037819 */ /* 0x000fe2000001165d */
[----:B------:R-:W-:Y:S01]  /*54d0*/  IMAD.MOV.U32 R36, RZ, RZ, RZ ;  /* 0x000000ffff247224 */ /* 0x000fe200078e00ff */
[----:B------:R-:W-:Y:S01]  /*54e0*/  LOP3.LUT R37, R37, 0x600000, RZ, 0xc0, !PT ;  /* 0x0060000025257812 */ /* 0x000fe200078ec0ff */
[----:B------:R-:W-:Y:S01]  /*54f0*/  IMAD.MOV.U32 R87, RZ, RZ, RZ ;  /* 0x000000ffff577224 */ /* 0x000fe200078e00ff */
[----:B------:R-:W-:Y:S01]  /*5500*/  LOP3.LUT R80, R7, 0xc00, R80, 0xf8, !PT ;  /* 0x00000c0007507812 */ /* 0x000fe200078ef850 */
[----:B------:R-:W4:Y:S01]  /*5510*/  LDCU UR60, c[0x0][0x370] ;  /* 0x00006e00ff3c77ac */ /* 0x000f220008000800 */
[----:B------:R-:W-:Y:S01]  /*5520*/  LOP3.LUT R3, R2, 0x8, R3, 0x78, !PT ;  /* 0x0000000802037812 */ /* 0x000fe200078e7803 */
[----:B------:R-:W4:Y:S01]  /*5530*/  LDS R0, [UR44+0x120] ;  /* 0x0001202cff007984 */ /* 0x000f220008000800 */
[----:B-1----:R-:W-:Y:S01]  /*5540*/  IMAD.U32 R95, RZ, RZ, UR4 ;  /* 0x00000004ff5f7e24 */ /* 0x002fe2000f8e00ff */
[----:B------:R-:W-:Y:S01]  /*5550*/  UIADD3 UR4, UPT, UPT, UR44, 0x400, URZ ;  /* 0x000004002c047890 */ /* 0x000fe2000fffe0ff */
[----:B------:R-:W-:Y:S01]  /*5560*/  SEL R92, R91, 0xffffffe0, !P2 ;  /* 0xffffffe05b5c7807 */ /* 0x000fe20005000000 */
[----:B------:R-:W-:Y:S01]  /*5570*/  IMAD.U32 R94, RZ, RZ, UR5 ;  /* 0x00000005ff5e7e24 */ /* 0x000fe2000f8e00ff */
[----:B------:R-:W-:Y:S01]  /*5580*/  LOP3.LUT R80, R80, R3, RZ, 0xfc, !PT ;  /* 0x0000000350507212 */ /* 0x000fe200078efcff */
[----:B------:R-:W1:Y:S01]  /*5590*/  LDCU UR43, c[0x0][0xb0c] ;  /* 0x00016180ff2b77ac */ /* 0x000e620008000800 */
[----:B------:R-:W-:Y:S01]  /*55a0*/  LOP3.LUT R93, R93, 0x60, RZ, 0xc0, !PT ;  /* 0x000000605d5d7812 */ /* 0x000fe200078ec0ff */
[----:B------:R-:W-:Y:S01]  /*55b0*/  IMAD.U32 R85, RZ, RZ, UR4 ;  /* 0x00000004ff557e24 */ /* 0x000fe2000f8e00ff */
[----:B------:R-:W-:Y:S01]  /*55c0*/  SEL R91, R91, 0xffffffe0, !P1 ;  /* 0xffffffe05b5b7807 */ /* 0x000fe20004800000 */
[----:B------:R-:W1:Y:S01]  /*55d0*/  LDCU UR39, c[0x0][0xb30] ;  /* 0x00016600ff2777ac */ /* 0x000e620008000800 */
[----:B------:R-:W1:Y:S01]  /*55e0*/  LDCU.64 UR54, c[0x0][0x888] ;  /* 0x00011100ff3677ac */ /* 0x000e620008000a00 */
[----:B------:R-:W1:Y:S01]  /*55f0*/  LDCU.64 UR40, c[0x0][0xb28] ;  /* 0x00016500ff2877ac */ /* 0x000e620008000a00 */
[----:B------:R-:W1:Y:S01]  /*5600*/  LDCU.128 UR56, c[0x0][0xb10] ;  /* 0x00016200ff3877ac */ /* 0x000e620008000c00 */
[----:B------:R-:W1:Y:S01]  /*5610*/  LDCU UR53, c[0x0][0x374] ;  /* 0x00006e80ff3577ac */ /* 0x000e620008000800 */
[----:B------:R-:W-:Y:S01]  /*5620*/  UMOV UR47, URZ ;  /* 0x000000ff002f7c82 */ /* 0x000fe20008000000 */
[----:B------:R-:W-:Y:S01]  /*5630*/  UMOV UR46, URZ ;  /* 0x000000ff002e7c82 */ /* 0x000fe20008000000 */
[----:B-1234-:R-:W-:-:S07]  /*5640*/  IMAD.IADD R37, R0, 0x1, R37 ;  /* 0x0000000100257824 */ /* 0x01efce00078e0225 */
.L_x_135:
[C---:B------:R-:W-:Y:S02]  /*5650*/  LEA R3, R87.reuse, UR44, 0x3 ;  /* 0x0000002c57037c11 */ /* 0x040fe4000f8e18ff */
[----:B------:R-:W-:Y:S02]  /*5660*/  SHF.L.U32 R0, R88, 0x1f, RZ ;  /* 0x0000001f58007819 */ /* 0x000fe400000006ff */
[----:B------:R-:W-:Y:S02]  /*5670*/  LEA R5, R87, UR44, 0x4 ;  /* 0x0000002c57057c11 */ /* 0x000fe4000f8e20ff */
[----:B-1----:R-:W1:Y:S02]  /*5680*/  SYNCS.PHASECHK.TRANS64.TRYWAIT P0, [R3+URZ+0x70], R0 ;  /* 0x00007000030075a7 */ /* 0x002e6400080011ff */
[----:B-1----:R-:W-:Y:S05]  /*5690*/  @!P0 BRA `(.L_x_92) ;  /* 0x0000004c00088947 */ /* 0x002fea0003800000 */
.L_x_179:
[----:B------:R-:W2:Y:S01]  /*56a0*/  LDS.128 R4, [R5+0x100] ;  /* 0x0001000005047984 */ /* 0x000ea20000000c00 */
[----:B------:R-:W-:Y:S01]  /*56b0*/  UISETP.GE.AND UP0, UPT, UR42, 0x1, UPT ;  /* 0x000000012a00788c */ /* 0x000fe2000bf06270 */
[----:B------:R-:W-:Y:S01]  /*56c0*/  @!PT LDS RZ, [RZ] ;  /* 0x00000000fffff984 */ /* 0x000fe20000000800 */
[----:B------:R-:W-:Y:S01]  /*56d0*/  @!PT LDS RZ, [RZ] ;  /* 0x00000000fffff984 */ /* 0x000fe20000000800 */
[----:B------:R-:W-:Y:S01]  /*56e0*/  @!PT LDS RZ, [RZ] ;  /* 0x00000000fffff984 */ /* 0x000fe20000000800 */
[----:B------:R-:W-:Y:S01]  /*56f0*/  @!PT LDS RZ, [RZ] ;  /* 0x00000000fffff984 */ /* 0x000fe20000000800 */
[----:B------:R3:W-:Y:S06]  /*5700*/  MEMBAR.ALL.CTA ;  /* 0x0000000000007992 */ /* 0x0007ec0000008000 */
[----:B---3--:R-:W3:Y:S01]  /*5710*/  FENCE.VIEW.ASYNC.S ;  /* 0x00000000000073c6 */ /* 0x008ee20000000000 */
[----:B--2---:R-:W-:Y:S11]  /*5720*/  LOP3.LUT P0, RZ, R6, 0x1, RZ, 0xc0, !PT ;  /* 0x0000000106ff7812 */ /* 0x004ff6000780c0ff */
[----:B------:R-:W-:Y:S02]  /*5730*/  @!UPT UIADD3 URZ, UPT, UPT, URZ, URZ, URZ ;  /* 0x000000fffffff290 */ /* 0x000fe4000fffe0ff */
[----:B---3--:R-:W-:Y:S01]  /*5740*/  VOTEU.ANY UP1, P0 ;  /* 0x0000000000ff7886 */ /* 0x008fe20000020100 */
[----:B------:R-:W-:Y:S01]  /*5750*/  PLOP3.LUT P0, PT, PT, PT, UP1, 0x80, 0x8 ;  /* 0x000000000008781c */ /* 0x000fe20003f0f018 */
[----:B------:R-:W-:Y:S11]  /*5760*/  UP2UR UR62, UPR, URZ, 0x2 ;  /* 0x00000002ff3e7883 */ /* 0x000ff60008000000 */
[----:B------:R-:W-:Y:S01]  /*5770*/  @!UPT UIADD3 URZ, UPT, UPT, URZ, URZ, URZ ;  /* 0x000000fffffff290 */ /* 0x000fe2000fffe0ff */
[----:B-1----:R-:W-:Y:S02]  /*5780*/  @P0 SHF.R.U32.HI R0, RZ, 0x10, R5 ;  /* 0x00000010ff000819 */ /* 0x002fe40000011605 */
        /* <DEDUP_REMOVED lines=12> */
[----:B------:R-:W2:Y:S01]  /*5850*/  LDCU UR12, c[0x0][0xb20] ;  /* 0x00016400ff0c77ac */ /* 0x000ea20008000800 */
[----:B------:R-:W-:Y:S02]  /*5860*/  UIMAD.WIDE.U32 UR4, UR53, UR59, URZ ;  /* 0x0000003b350472a5 */ /* 0x000fe4000f8e00ff */
[----:B------:R-:W-:Y:S02]  /*5870*/  UIMAD.WIDE.U32 UR6, UR60, UR56, URZ ;  /* 0x000000383c0672a5 */ /* 0x000fe4000f8e00ff */
[----:B------:R-:W-:Y:S02]  /*5880*/  UISETP.NE.AND UP0, UPT, UR58, 0x1, UPT ;  /* 0x000000013a00788c */ /* 0x000fe4000bf05270 */
[----:B------:R-:W-:Y:S02]  /*5890*/  UIMAD.WIDE.U32 UR8, UR37, UR59, URZ ;  /* 0x0000003b250872a5 */ /* 0x000fe4000f8e00ff */
[----:B------:R-:W-:Y:S02]  /*58a0*/  UIMAD.WIDE.U32 UR10, UR38, UR56, URZ ;  /* 0x00000038260a72a5 */ /* 0x000fe4000f8e00ff */
[----:B------:R-:W-:Y:S02]  /*58b0*/  UISETP.NE.AND UP1, UPT, UR43, 0x1, UPT ;  /* 0x000000012b00788c */ /* 0x000fe4000bf25270 */
[----:B------:R-:W-:Y:S01]  /*58c0*/  UISETP.NE.AND UP2, UPT, UR42, 0x1, UPT ;  /* 0x000000012a00788c */ /* 0x000fe2000bf45270 */
[----:B------:R-:W-:Y:S02]  /*58d0*/  UMOV UR4, UR5 ;  /* 0x0000000500047c82 */ /* 0x000fe40008000000 */
[----:B--2---:R-:W-:Y:S03]  /*58e0*/  USHF.R.U32.HI UR5, URZ, UR12, UR4 ;  /* 0x0000000cff057299 */ /* 0x004fe60008011604 */
[----:B------:R-:W-:Y:S02]  /*58f0*/  UMOV UR4, UR7 ;  /* 0x0000000700047c82 */ /* 0x000fe40008000000 */
[----:B------:R-:W-:Y:S02]  /*5900*/  USHF.R.U32.HI UR7, URZ, UR57, UR4 ;  /* 0x00000039ff077299 */ /* 0x000fe40008011604 */
[----:B------:R-:W-:Y:S02]  /*5910*/  USEL UR4, UR53, UR5, !UP0 ;  /* 0x0000000535047287 */ /* 0x000fe4000c000000 */
[----:B------:R-:W-:Y:S01]  /*5920*/  USEL UR7, UR60, UR7, !UP1 ;  /* 0x000000073c077287 */ /* 0x000fe2000c800000 */
[----:B------:R-:W-:Y:S01]  /*5930*/  UMOV UR5, UR9 ;  /* 0x0000000900057c82 */ /* 0x000fe20008000000 */
[----:B------:R-:W-:Y:S02]  /*5940*/  UIMAD.WIDE.U32 UR8, UR4, UR40, URZ ;  /* 0x00000028040872a5 */ /* 0x000fe4000f8e00ff */
[----:B------:R-:W-:Y:S03]  /*5950*/  USHF.R.U32.HI UR6, URZ, UR12, UR5 ;  /* 0x0000000cff067299 */ /* 0x000fe60008011605 */
[----:B------:R-:W-:Y:S01]  /*5960*/  UMOV UR5, UR11 ;  /* 0x0000000b00057c82 */ /* 0x000fe20008000000 */
[----:B------:R-:W-:Y:S02]  /*5970*/  UIMAD.WIDE.U32 UR10, UR7, UR40, URZ ;  /* 0x00000028070a72a5 */ /* 0x000fe4000f8e00ff */
[----:B------:R-:W-:Y:S02]  /*5980*/  USHF.R.U32.HI UR12, URZ, UR57, UR5 ;  /* 0x00000039ff0c7299 */ /* 0x000fe40008011605 */
[----:B------:R-:W-:Y:S01]  /*5990*/  USEL UR6, UR37, UR6, !UP0 ;  /* 0x0000000625067287 */ /* 0x000fe2000c000000 */
[----:B------:R-:W-:Y:S02]  /*59a0*/  UMOV UR5, UR9 ;  /* 0x0000000900057c82 */ /* 0x000fe40008000000 */
[----:B------:R-:W-:Y:S01]  /*59b0*/  UMOV UR10, UR11 ;  /* 0x0000000b000a7c82 */ /* 0x000fe20008000000 */
[----:B------:R-:W-:Y:S02]  /*59c0*/  @UP2 USHF.R.U32.HI UR4, URZ, UR41, UR5 ;  /* 0x00000029ff042299 */ /* 0x000fe40008011605 */
[----:B------:R-:W-:Y:S02]  /*59d0*/  @UP2 USHF.R.U32.HI UR7, URZ, UR41, UR10 ;  /* 0x00000029ff072299 */ /* 0x000fe4000801160a */
[----:B------:R-:W-:Y:S02]  /*59e0*/  UIMAD UR4, UR42, UR4, URZ ;  /* 0x000000042a0472a4 */ /* 0x000fe4000f8e02ff */
        /* <DEDUP_REMOVED lines=8> */
[----:B------:R-:W-:Y:S02]  /*5a70*/  USEL UR11, UR6, UR4, !UP2 ;  /* 0x00000004060b7287 */ /* 0x000fe4000d000000 */
[----:B------:R-:W-:Y:S02]  /*5a80*/  UIADD3 UR8, UPT, UPT, -UR5, URZ, URZ ;  /* 0x000000ff05087290 */ /* 0x000fe4000fffe1ff */
[----:B------:R-:W-:Y:S01]  /*5a90*/  UIADD3 UR10, UPT, UPT, -UR11, URZ, URZ ;  /* 0x000000ff0b0a7290 */ /* 0x000fe2000fffe1ff */
[----:B------:R-:W-:Y:S01]  /*5aa0*/  @!UP0 UMOV UR4, UR9 ;  /* 0x0000000900048c82 */ /* 0x000fe20008000000 */
[----:B------:R-:W-:Y:S02]  /*5ab0*/  UIADD3 UR9, UPT, UPT, -UR6, URZ, URZ ;  /* 0x000000ff06097290 */ /* 0x000fe4000fffe1ff */
[----:B------:R-:W-:Y:S02]  /*5ac0*/  @!UP0 USHF.R.U32.HI UR4, URZ, UR41, UR4 ;  /* 0x00000029ff048299 */ /* 0x000fe40008011604 */
[----:B------:R-:W-:Y:S02]  /*5ad0*/  UIMAD UR10, UR42, UR10, UR6 ;  /* 0x0000000a2a0a72a4 */ /* 0x000fe4000f8e0206 */
[----:B------:R-:W-:Y:S04]  /*5ae0*/  @!UP0 USEL UR4, UR5, UR4, !UP2 ;  /* 0x0000000405048287 */ /* 0x000fe8000d000000 */
[----:B------:R-:W-:Y:S02]  /*5af0*/  @!UP0 UIMAD UR10, UR7, UR10, UR4 ;  /* 0x0000000a070a82a4 */ /* 0x000fe4000f8e0204 */
[----:B------:R-:W-:Y:S02]  /*5b00*/  @!UP0 UIADD3 UR11, UPT, UPT, UR11, -UR4, URZ ;  /* 0x800000040b0b8290 */ /* 0x000fe4000fffe0ff */
[----:B------:R-:W-:Y:S02]  /*5b10*/  UIMAD UR7, UR43, UR8, UR38 ;  /* 0x000000082b0772a4 */ /* 0x000fe4000f8e0226 */
[----:B------:R-:W-:Y:S02]  /*5b20*/  @!UP0 UIMAD UR6, UR11, UR42, UR5 ;  /* 0x0000002a0b0682a4 */ /* 0x000fe4000f8e0205 */
[----:B------:R-:W-:Y:S01]  /*5b30*/  UIMAD UR4, UR58, UR9, UR37 ;  /* 0x000000093a0472a4 */ /* 0x000fe2000f8e0225 */
[----:B------:R-:W-:Y:S02]  /*5b40*/  @!UP0 UMOV UR5, UR10 ;  /* 0x0000000a00058c82 */ /* 0x000fe40008000000 */
[----:B------:R-:W-:Y:S02]  /*5b50*/  UIMAD UR38, UR5, UR43, UR7 ;  /* 0x0000002b052672a4 */ /* 0x000fe4000f8e0207 */
[----:B------:R-:W-:Y:S11]  /*5b60*/  UIMAD UR37, UR6, UR58, UR4 ;  /* 0x0000003a062572a4 */ /* 0x000ff6000f8e0204 */
[----:B------:R-:W-:Y:S01]  /*5b70*/  @!UPT UIADD3 URZ, UPT, UPT, URZ, URZ, URZ ;  /* 0x000000fffffff290 */ /* 0x000fe2000fffe0ff */
.L_x_93:
[----:B------:R-:W-:Y:S01]  /*5b80*/  UISETP.NE.AND UP0, UPT, UR39, 0x1, UPT ;  /* 0x000000012700788c */ /* 0x000fe2000bf05270 */
[----:B------:R-:W-:Y:S01]  /*5b90*/  LOP3.LUT P0, RZ, R85, 0x3f0, RZ, 0xc0, !PT ;  /* 0x000003f055ff7812 */ /* 0x000fe2000780c0ff */
[----:B------:R-:W-:Y:S01]  /*5ba0*/  USHF.L.U32 UR50, UR16, 0x6, URZ ;  /* 0x0000000610327899 */ /* 0x000fe200080006ff */
[----:B------:R-:W-:Y:S01]  /*5bb0*/  BSSY.RECONVERGENT B6, `(.L_x_94) ;  /* 0x0000034000067945 */ /* 0x000fe20003800200 */
[----:B------:R-:W-:Y:S01]  /*5bc0*/  USHF.L.U32 UR49, UR20, 0x8, URZ ;  /* 0x0000000814317899 */ /* 0x000fe200080006ff */
[----:B------:R-:W-:Y:S06]  /*5bd0*/  IADD3 R87, PT, PT, R87, 0x1, RZ ;  /* 0x0000000157577810 */ /* 0x000fec0007ffe0ff */
[----:B------:R-:W2:Y:S01]  /*5be0*/  @!UP0 LDCU.128 UR12, c[0x0][0xb10] ;  /* 0x00016200ff0c87ac */ /* 0x000ea20008000c00 */
[----:B------:R-:W3:Y:S01]  /*5bf0*/  @!UP0 LDCU UR5, c[0x0][0xb0c] ;  /* 0x00016180ff0587ac */ /* 0x000ee20008000800 */
[----:B------:R-:W4:Y:S01]  /*5c00*/  @!UP0 LDCU UR10, c[0x0][0xb20] ;  /* 0x00016400ff0a87ac */ /* 0x000f220008000800 */
[----:B--2---:R-:W-:Y:S02]  /*5c10*/  UIMAD.WIDE.U32 UR8, UR38, UR12, URZ ;  /* 0x0000000c260872a5 */ /* 0x004fe4000f8e00ff */
[----:B------:R-:W-:Y:S02]  /*5c20*/  UIMAD.WIDE.U32 UR6, UR37, UR15, URZ ;  /* 0x0000000f250672a5 */ /* 0x000fe4000f8e00ff */
[----:B------:R-:W-:Y:S03]  /*5c30*/  @!UP0 UISETP.NE.AND UP1, UPT, UR14, 0x1, UPT ;  /* 0x000000010e00888c */ /* 0x000fe6000bf25270 */
[----:B------:R-:W-:Y:S01]  /*5c40*/  @!UP0 UMOV UR4, UR9 ;  /* 0x0000000900048c82 */ /* 0x000fe20008000000 */
[----:B---3--:R-:W-:Y:S02]  /*5c50*/  @!UP0 UISETP.NE.AND UP2, UPT, UR5, 0x1, UPT ;  /* 0x000000010500888c */ /* 0x008fe4000bf45270 */
[----:B------:R-:W-:Y:S01]  /*5c60*/  @!UP0 USHF.R.U32.HI UR4, URZ, UR13, UR4 ;  /* 0x0000000dff048299 */ /* 0x000fe20008011604 */
[----:B------:R-:W-:Y:S02]  /*5c70*/  @!UP0 UMOV UR6, UR7 ;  /* 0x0000000700068c82 */ /* 0x000fe40008000000 */
[----:B----4-:R-:W-:Y:S02]  /*5c80*/  @!UP0 USHF.R.U32.HI UR6, URZ, UR10, UR6 ;  /* 0x0000000aff068299 */ /* 0x010fe40008011606 */
[----:B------:R-:W-:Y:S02]  /*5c90*/  @!UP0 USEL UR7, UR38, UR4, !UP2 ;  /* 0x0000000426078287 */ /* 0x000fe4000d000000 */
[----:B------:R-:W-:Y:S04]  /*5ca0*/  @!UP0 USEL UR6, UR37, UR6, !UP1 ;  /* 0x0000000625068287 */ /* 0x000fe8000c800000 */
[----:B------:R-:W-:Y:S02]  /*5cb0*/  @!UP0 UIADD3 UR4, UPT, UPT, -UR7, UR6, URZ ;  /* 0x0000000607048290 */ /* 0x000fe4000fffe1ff */
[----:B------:R-:W-:Y:S02]  /*5cc0*/  @!UP0 UIADD3 UR6, UPT, UPT, UR7, -UR6, URZ ;  /* 0x8000000607068290 */ /* 0x000fe4000fffe0ff */
[----:B------:R-:W-:Y:S02]  /*5cd0*/  @!UP0 UIMAD UR38, UR4, UR5, UR38 ;  /* 0x00000005042682a4 */ /* 0x000fe4000f8e0226 */
[----:B------:R-:W-:Y:S01]  /*5ce0*/  @!UP0 UIMAD UR37, UR6, UR14, UR37 ;  /* 0x0000000e062582a4 */ /* 0x000fe2000f8e0225 */
[----:B------:R-:W-:Y:S11]  /*5cf0*/  @!P0 BRA `(.L_x_95) ;  /* 0x00000000007c8947 */ /* 0x000ff60003800000 */
[----:B------:R-:W2:Y:S01]  /*5d00*/  LDCU.64 UR8, c[0x4][0x80] ;  /* 0x01001000ff0877ac */ /* 0x000ea20008000a00 */
[----:B------:R-:W-:Y:S01]  /*5d10*/  MOV R2, 0x0 ;  /* 0x0000000000027802 */ /* 0x000fe20000000f00 */
[----:B------:R-:W-:Y:S02]  /*5d20*/  HFMA2 R12, -RZ, RZ, 0, 5.9604644775390625e-08 ;  /* 0x00000001ff0c7431 */ /* 0x000fe400000001ff */
[----:B------:R-:W-:Y:S01]  /*5d30*/  IMAD.MOV.U32 R8, RZ, RZ, 0x70 ;  /* 0x00000070ff087424 */ /* 0x000fe200078e00ff */
[----:B------:R3:W4:Y:S01]  /*5d40*/  LDC.64 R14, c[0x4][R2] ;  /* 0x01000000020e7b82 */ /* 0x0007220000000a00 */
[----:B------:R-:W1:Y:S01]  /*5d50*/  LDCU.64 UR6, c[0x4][0x88] ;  /* 0x01001100ff0677ac */ /* 0x000e620008000a00 */
[----:B------:R-:W-:Y:S01]  /*5d60*/  IMAD.MOV.U32 R13, RZ, RZ, RZ ;  /* 0x000000ffff0d7224 */ /* 0x000fe200078e00ff */
[----:B------:R-:W1:Y:S01]  /*5d70*/  LDCU.64 UR4, c[0x4][0x8] ;  /* 0x01000100ff0477ac */ /* 0x000e620008000a00 */
[----:B--2---:R-:W-:Y:S01]  /*5d80*/  MOV R5, UR9 ;  /* 0x0000000900057c02 */ /* 0x004fe20008000f00 */
[----:B------:R-:W-:Y:S01]  /*5d90*/  IMAD.U32 R4, RZ, RZ, UR8 ;  /* 0x00000008ff047e24 */ /* 0x000fe2000f8e00ff */
[----:B-1----:R-:W-:Y:S01]  /*5da0*/  MOV R7, UR7 ;  /* 0x0000000700077c02 */ /* 0x002fe20008000f00 */
[----:B------:R-:W-:Y:S01]  /*5db0*/  IMAD.U32 R6, RZ, RZ, UR6 ;  /* 0x00000006ff067e24 */ /* 0x000fe2000f8e00ff */
[----:B------:R-:W-:Y:S01]  /*5dc0*/  MOV R11, UR5 ;  /* 0x00000005000b7c02 */ /* 0x000fe20008000f00 */
[----:B------:R-:W-:Y:S02]  /*5dd0*/  IMAD.U32 R10, RZ, RZ, UR4 ;  /* 0x00000004ff0a7e24 */ /* 0x000fe4000f8e00ff */
[----:B------:R-:W-:Y:S07]  /*5de0*/  LEPC R20, `(.L_x_96) ;  /* 0x000000001014794e */ /* 0x000fee0000000000 */
[----:B---345:R-:W-:Y:S05]  /*5df0*/  CALL.ABS.NOINC R14 ;  /* 0x000000000e007343 */ /* 0x038fea0003c00000 */
.L_x_96:
[----:B------:R-:W1:Y:S01]  /*5e00*/  LDCU.64 UR8, c[0x4][0x80] ;  /* 0x01001000ff0877ac */ /* 0x000e620008000a00 */
[----:B------:R-:W2:Y:S01]  /*5e10*/  LDC.64 R2, c[0x4][R2] ;  /* 0x0100000002027b82 */ /* 0x000ea20000000a00 */
[----:B------:R-:W-:Y:S02]  /*5e20*/  HFMA2 R12, -RZ, RZ, 0, 5.9604644775390625e-08 ;  /* 0x00000001ff0c7431 */ /* 0x000fe400000001ff */
[----:B------:R-:W-:Y:S02]  /*5e30*/  IMAD.MOV.U32 R8, RZ, RZ, 0x70 ;  /* 0x00000070ff087424 */ /* 0x000fe400078e00ff */
[----:B------:R-:W-:Y:S01]  /*5e40*/  IMAD.MOV.U32 R13, RZ, RZ, RZ ;  /* 0x000000ffff0d7224 */ /* 0x000fe200078e00ff */
[----:B------:R-:W3:Y:S01]  /*5e50*/  LDCU.64 UR6, c[0x4][0x88] ;  /* 0x01001100ff0677ac */ /* 0x000ee20008000a00 */
[----:B------:R-:W4:Y:S01]  /*5e60*/  LDCU.64 UR4, c[0x4][0x8] ;  /* 0x01000100ff0477ac */ /* 0x000f220008000a00 */
[----:B-1----:R-:W-:Y:S02]  /*5e70*/  MOV R4, UR8 ;  /* 0x0000000800047c02 */ /* 0x002fe40008000f00 */
[----:B------:R-:W-:Y:S02]  /*5e80*/  MOV R5, UR9 ;  /* 0x0000000900057c02 */ /* 0x000fe40008000f00 */
[----:B---3--:R-:W-:Y:S01]  /*5e90*/  MOV R7, UR7 ;  /* 0x0000000700077c02 */ /* 0x008fe20008000f00 */
[----:B------:R-:W-:Y:S01]  /*5ea0*/  IMAD.U32 R6, RZ, RZ, UR6 ;  /* 0x00000006ff067e24 */ /* 0x000fe2000f8e00ff */
[----:B----4-:R-:W-:Y:S01]  /*5eb0*/  MOV R11, UR5 ;  /* 0x00000005000b7c02 */ /* 0x010fe20008000f00 */
[----:B------:R-:W-:Y:S02]  /*5ec0*/  IMAD.U32 R10, RZ, RZ, UR4 ;  /* 0x00000004ff0a7e24 */ /* 0x000fe4000f8e00ff */
[----:B------:R-:W-:Y:S07]  /*5ed0*/  LEPC R20, `(.L_x_95) ;  /* 0x000000001014794e */ /* 0x000fee0000000000 */
[----:B--2---:R-:W-:Y:S05]  /*5ee0*/  CALL.ABS.NOINC R2 ;  /* 0x0000000002007343 */ /* 0x004fea0003c00000 */
.L_x_95:
[----:B------:R-:W-:Y:S05]  /*5ef0*/  BSYNC.RECONVERGENT B6 ;  /* 0x0000000000067941 */ /* 0x000fea0003800200 */
.L_x_94:
[----:B------:R-:W-:Y:S02]  /*5f00*/  R2UR UR6, R84 ;  /* 0x00000000540672ca */ /* 0x000fe400000e0000 */
[----:B------:R-:W-:Y:S02]  /*5f10*/  R2UR UR5, R95 ;  /* 0x000000005f0572ca */ /* 0x000fe400000e0000 */
[----:B------:R-:W-:Y:S02]  /*5f20*/  R2UR UR4, R94 ;  /* 0x000000005e0472ca */ /* 0x000fe400000e0000 */
[----:B------:R-:W-:Y:S02]  /*5f30*/  ISETP.NE.U32.AND P4, PT, R78, RZ, PT ;  /* 0x000000ff4e00720c */ /* 0x000fe40003f85070 */
[----:B------:R-:W-:Y:S02]  /*5f40*/  ISETP.NE.U32.AND P2, PT, RZ, UR54, PT ;  /* 0x00000036ff007c0c */ /* 0x000fe4000bf45070 */
[----:B------:R-:W-:Y:S02]  /*5f50*/  ISETP.NE.AND.EX P4, PT, R79, RZ, PT, P4 ;  /* 0x000000ff4f00720c */ /* 0x000fe40003f85340 */
[----:B------:R-:W-:Y:S01]  /*5f60*/  ISETP.NE.AND.EX P2, PT, RZ, UR55, PT, P2 ;  /* 0x00000037ff007c0c */ /* 0x000fe2000bf45320 */
[----:B------:R-:W-:Y:S02]  /*5f70*/  UISETP.NE.AND UP2, UPT, UR6, URZ, UPT ;  /* 0x000000ff0600728c */ /* 0x000fe4000bf45270 */
[----:B------:R-:W-:Y:S04]  /*5f80*/  UISETP.NE.U32.AND UP0, UPT, UR5, URZ, UPT ;  /* 0x000000ff0500728c */ /* 0x000fe8000bf05070 */
[----:B------:R-:W-:Y:S01]  /*5f90*/  UISETP.NE.AND.EX UP1, UPT, UR4, URZ, UPT, UP0 ;  /* 0x000000ff0400728c */ /* 0x000fe2000bf25300 */
[----:B------:R-:W-:Y:S01]  /*5fa0*/  PLOP3.LUT P1, PT, PT, PT, UP2, 0x80, 0x8 ;  /* 0x000000000008781c */ /* 0x000fe20003f2f028 */
[----:B------:R-:W-:Y:S03]  /*5fb0*/  UPLOP3.LUT UP0, UPT, UPT, UPT, UPT, 0x40, 0x4 ;  /* 0x000000000004789c */ /* 0x000fe60003f0e870 */
[----:B------:R-:W-:Y:S06]  /*5fc0*/  @UP2 UPLOP3.LUT UP0, UPT, UPT, UPT, UP1, 0x80, 0x8 ;  /* 0x000000000008289c */ /* 0x000fec0003f0f010 */
[----:B------:R-:W-:Y:S01]  /*5fd0*/  PLOP3.LUT P0, PT, PT, PT, UP0, 0x80, 0x8 ;  /* 0x000000000008781c */ /* 0x000fe20003f0f008 */
[----:B------:R-:W-:Y:S01]  /*5fe0*/  @!UPT UIADD3 URZ, UPT, UPT, URZ, URZ, URZ ;  /* 0x000000fffffff290 */ /* 0x000fe2000fffe0ff */
[----:B------:R-:W-:Y:S11]  /*5ff0*/  BRA.U !UP1, `(.L_x_97) ;  /* 0x0000000109407547 */ /* 0x000ff6000b800000 */
[----:B------:R-:W-:Y:S01]  /*6000*/  UISETP.NE.U32.AND UP0, UPT, UR54, URZ, UPT ;  /* 0x000000ff3600728c */ /* 0x000fe2000bf05070 */
[----:B------:R-:W-:Y:S01]  /*6010*/  R2UR UR6, R95 ;  /* 0x000000005f0672ca */ /* 0x000fe200000e0000 */
[----:B------:R-:W2:Y:S01]  /*6020*/  LDCU.64 UR8, c[0x0][0x358] ;  /* 0x00006b00ff0877ac */ /* 0x000ea20008000a00 */
[----:B------:R-:W-:Y:S02]  /*6030*/  HFMA2 R81, -RZ, RZ, 0, 5.9604644775390625e-08 ;  /* 0x00000001ff517431 */ /* 0x000fe400000001ff */
[----:B-1----:R-:W-:Y:S01]  /*6040*/  IMAD.MOV.U32 R0, RZ, RZ, 0x1 ;  /* 0x00000001ff007424 */ /* 0x002fe200078e00ff */
[----:B------:R-:W-:Y:S06]  /*6050*/  UISETP.NE.AND.EX UP0, UPT, UR55, URZ, UPT, UP0 ;  /* 0x000000ff3700728c */ /* 0x000fec000bf05300 */
[----:B------:R-:W-:Y:S05]  /*6060*/  PLOP3.LUT P3, PT, PT, PT, UP0, 0x80, 0x8 ;  /* 0x000000000008781c */ /* 0x000fea0003f6f008 */
[----:B------:R-:W1:Y:S01]  /*6070*/  @UP0 LDCU.64 UR4, c[0x0][0x888] ;  /* 0x00011100ff0407ac */ /* 0x000e620008000a00 */
[----:B------:R-:W-:Y:S07]  /*6080*/  @UP0 UIMAD UR6, UR36, UR6, URZ ;  /* 0x00000006240602a4 */ /* 0x000fee000f8e02ff */
[----:B------:R-:W-:Y:S01]  /*6090*/  @!P3 PRMT R81, R0, 0x7610, R81 ;  /* 0x000076100051b816 */ /* 0x000fe20000000051 */
[----:B-1----:R-:W-:Y:S06]  /*60a0*/  @UP0 UIMAD.WIDE UR4, UR6, 0x4, UR4 ;  /* 0x00000004060408a5 */ /* 0x002fec000f8e0204 */
[----:B------:R-:W-:Y:S02]  /*60b0*/  IMAD.U32 R2, RZ, RZ, UR4 ;  /* 0x00000004ff027e24 */ /* 0x000fe4000f8e00ff */
[----:B------:R-:W-:Y:S03]  /*60c0*/  IMAD.U32 R3, RZ, RZ, UR5 ;  /* 0x00000005ff037e24 */ /* 0x000fe6000f8e00ff */
[----:B------:R-:W1:Y:S02]  /*60d0*/  @!UP0 LDCU UR4, c[0x0][0x880] ;  /* 0x00011000ff0487ac */ /* 0x000e640008000800 */
[----:B--2--5:R2:W5:Y:S02]  /*60e0*/  @P3 LDG.E R41, desc[UR8][R2.64] ;  /* 0x0000000802293981 */ /* 0x024564000c1e1900 */
[----:B-12---:R-:W-:Y:S02]  /*60f0*/  @!P3 MOV R41, UR4 ;  /* 0x000000040029bc02 */ /* 0x006fe40008000f00 */
.L_x_97:
[----:B------:R-:W-:Y:S05]  /*6100*/  @!P4 BRA `(.L_x_98) ;  /* 0x000000000024c947 */ /* 0x000fea0003800000 */
[----:B------:R-:W-:Y:S01]  /*6110*/  ISETP.NE.U32.AND P3, PT, R76, RZ, PT ;  /* 0x000000ff4c00720c */ /* 0x000fe20003f65070 */
[----:B------:R-:W2:Y:S03]  /*6120*/  LDCU.64 UR4, c[0x0][0x358] ;  /* 0x00006b00ff0477ac */ /* 0x000ea60008000a00 */
[----:B------:R-:W-:Y:S11]  /*6130*/  ISETP.NE.AND.EX P3, PT, R77, RZ, PT, P3 ;  /* 0x000000ff4d00720c */ /* 0x000ff60003f65330 */
[----:B------:R-:W-:Y:S02]  /*6140*/  @!UPT UIADD3 URZ, UPT, UPT, URZ, URZ, URZ ;  /* 0x000000fffffff290 */ /* 0x000fe4000fffe0ff */
[----:B------:R-:W3:Y:S01]  /*6150*/  @P3 LDC.64 R2, c[0x0][0x8a8] ;  /* 0x00022a00ff023b82 */ /* 0x000ee20000000a00 */
[----:B-1----:R-:W-:Y:S04]  /*6160*/  @P3 IMAD R0, R78, UR36, RZ ;  /* 0x000000244e003c24 */ /* 0x002fe8000f8e02ff */
[----:B---3--:R-:W-:Y:S05]  /*6170*/  @P3 IMAD.WIDE R2, R0, 0x4, R2 ;  /* 0x0000000400023825 */ /* 0x008fea00078e0202 */
[----:B--2--5:R2:W5:Y:S02]  /*6180*/  @P3 LDG.E R38, desc[UR4][R2.64] ;  /* 0x0000000402263981 */ /* 0x024564000c1e1900 */
[----:B--2---:R-:W3:Y:S02]  /*6190*/  @!P3 LDC R38, c[0x0][0x8a0] ;  /* 0x00022800ff26bb82 */ /* 0x004ee40000000800 */
.L_x_98:
[----:B-----5:R-:W-:Y:S01]  /*61a0*/  FSETP.NEU.AND P3, PT, R41, RZ, PT ;  /* 0x000000ff2900720b */ /* 0x020fe20003f6d000 */
[----:B------:R-:W-:Y:S01]  /*61b0*/  IMAD.SHL.U32 R47, R80, 0x2, RZ ;  /* 0x00000002502f7824 */ /* 0x000fe200078e00ff */
[----:B------:R-:W-:Y:S01]  /*61c0*/  SEL R4, RZ, 0xffffffff, P2 ;  /* 0xffffffffff047807 */ /* 0x000fe20001000000 */
[----:B------:R-:W-:Y:S01]  /*61d0*/  BSSY B1, `(.L_x_99) ;  /* 0x0000044000017945 */ /* 0x000fe20003800000 */
[----:B------:R-:W-:Y:S01]  /*61e0*/  @P1 LOP3.LUT P2, RZ, R81, 0xff, RZ, 0xc0, !PT ;  /* 0x000000ff51ff1812 */ /* 0x000fe2000784c0ff */
[----:B------:R-:W-:Y:S01]  /*61f0*/  VIADD R98, R47, UR44 ;  /* 0x0000002c2f627c36 */ /* 0x000fe20008000000 */
[----:B------:R-:W-:Y:S01]  /*6200*/  @P1 SEL R3, RZ, 0xffffffff, P3 ;  /* 0xffffffffff031807 */ /* 0x000fe20001800000 */
[----:B------:R-:W-:Y:S01]  /*6210*/  IMAD.MOV.U32 R60, RZ, RZ, 0x1 ;  /* 0x00000001ff3c7424 */ /* 0x000fe200078e00ff */
[----:B------:R-:W-:Y:S01]  /*6220*/  LOP3.LUT R90, R90, 0x1, RZ, 0x3c, !PT ;  /* 0x000000015a5a7812 */ /* 0x000fe200078e3cff */
[----:B------:R-:W-:Y:S01]  /*6230*/  IMAD.MOV.U32 R46, RZ, RZ, RZ ;  /* 0x000000ffff2e7224 */ /* 0x000fe200078e00ff */
[----:B------:R-:W-:Y:S02]  /*6240*/  @P0 SEL R3, R4, R3, !P2 ;  /* 0x0000000304030207 */ /* 0x000fe40005000000 */
[----:B------:R-:W-:Y:S02]  /*6250*/  CS2R R74, SRZ ;  /* 0x00000000004a7805 */ /* 0x000fe4000001ff00 */
[C---:B------:R-:W-:Y:S02]  /*6260*/  LEA R99, R36.reuse, UR44, 0x3 ;  /* 0x0000002c24637c11 */ /* 0x040fe4000f8e18ff */
[----:B------:R-:W-:Y:S02]  /*6270*/  CS2R R72, SRZ ;  /* 0x0000000000487805 */ /* 0x000fe4000001ff00 */
[----:B------:R-:W-:Y:S02]  /*6280*/  @P1 LOP3.LUT R3, R3, 0x1, RZ, 0xc0, !PT ;  /* 0x0000000103031812 */ /* 0x000fe400078ec0ff */
[----:B------:R-:W-:Y:S02]  /*6290*/  CS2R R66, SRZ ;  /* 0x0000000000427805 */ /* 0x000fe4000001ff00 */
[----:B------:R-:W-:Y:S02]  /*62a0*/  SHF.L.U32 R2, R89, 0x1f, RZ ;  /* 0x0000001f59027819 */ /* 0x000fe400000006ff */
[----:B------:R-:W-:Y:S02]  /*62b0*/  CS2R R64, SRZ ;  /* 0x0000000000407805 */ /* 0x000fe4000001ff00 */
[----:B------:R-:W-:Y:S02]  /*62c0*/  ISETP.NE.U32.OR P6, PT, R3, 0x1, !P1 ;  /* 0x000000010300780c */ /* 0x000fe40004fc5470 */
[----:B------:R-:W-:Y:S02]  /*62d0*/  CS2R R58, SRZ ;  /* 0x00000000003a7805 */ /* 0x000fe4000001ff00 */
[----:B------:R-:W-:Y:S02]  /*62e0*/  PLOP3.LUT P2, PT, PT, PT, UP1, 0x80, 0x8 ;  /* 0x000000000008781c */ /* 0x000fe40003f4f018 */
[----:B------:R-:W-:Y:S02]  /*62f0*/  CS2R R56, SRZ ;  /* 0x0000000000387805 */ /* 0x000fe4000001ff00 */
[----:B------:R-:W-:Y:S02]  /*6300*/  LEA.HI R39, R36, R36, RZ, 0x1 ;  /* 0x0000002424277211 */ /* 0x000fe400078f08ff */
[----:B------:R-:W-:Y:S02]  /*6310*/  CS2R R50, SRZ ;  /* 0x0000000000327805 */ /* 0x000fe4000001ff00 */
[----:B------:R-:W-:Y:S02]  /*6320*/  LOP3.LUT P4, R86, R81, 0xff, RZ, 0xc0, !PT ;  /* 0x000000ff51567812 */ /* 0x000fe4000788c0ff */
[----:B------:R-:W-:Y:S02]  /*6330*/  CS2R R48, SRZ ;  /* 0x0000000000307805 */ /* 0x000fe4000001ff00 */
[----:B------:R-:W-:Y:S01]  /*6340*/  SEL R3, RZ, 0xffffffff, P3 ;  /* 0xffffffffff037807 */ /* 0x000fe20001800000 */
[C---:B-1----:R-:W-:Y:S01]  /*6350*/  IMAD.SHL.U32 R0, R39.reuse, 0x80, RZ ;  /* 0x0000008027007824 */ /* 0x042fe200078e00ff */
[----:B------:R-:W-:Y:S01]  /*6360*/  LOP3.LUT R39, R39, 0xffe, RZ, 0xc0, !PT ;  /* 0x00000ffe27277812 */ /* 0x000fe200078ec0ff */
[----:B------:R-:W-:Y:S01]  /*6370*/  VIADD R63, R98, 0x400 ;  /* 0x00000400623f7836 */ /* 0x000fe20000000000 */
[----:B------:R-:W-:Y:S01]  /*6380*/  P2R R96, PR, RZ, 0x40 ;  /* 0x00000040ff607803 */ /* 0x000fe20000000000 */
[----:B------:R-:W-:Y:S01]  /*6390*/  IMAD.IADD R97, R91, 0x1, R98 ;  /* 0x000000015b617824 */ /* 0x000fe200078e0262 */
[----:B------:R-:W-:Y:S01]  /*63a0*/  @P6 SHF.L.U32 R5, R90, 0x1f, RZ ;  /* 0x0000001f5a056819 */ /* 0x000fe200000006ff */
[----:B------:R-:W-:Y:S01]  /*63b0*/  IMAD.IADD R39, R36, 0x1, -R39 ;  /* 0x0000000124277824 */ /* 0x000fe200078e0a27 */
[----:B------:R-:W-:Y:S02]  /*63c0*/  @P2 SEL R3, R4, R3, !P4 ;  /* 0x0000000304032207 */ /* 0x000fe40006000000 */
[----:B------:R-:W1:Y:S01]  /*63d0*/  @P6 SYNCS.PHASECHK.TRANS64.TRYWAIT P1, [UR44+0x20], R5 ;  /* 0x00002005ff0065a7 */ /* 0x000e62000802112c */
[----:B------:R-:W-:Y:S02]  /*63e0*/  LOP3.LUT R0, R0, 0xffffff00, RZ, 0xc0, !PT ;  /* 0xffffff0000007812 */ /* 0x000fe400078ec0ff */
[----:B------:R-:W-:Y:S03]  /*63f0*/  LOP3.LUT R3, R3, 0x1, RZ, 0xc0, !PT ;  /* 0x0000000103037812 */ /* 0x000fe600078ec0ff */
[----:B------:R-:W-:Y:S01]  /*6400*/  IMAD.IADD R0, R37, 0x1, R0 ;  /* 0x0000000125007824 */ /* 0x000fe200078e0200 */
[----:B------:R-:W-:Y:S03]  /*6410*/  ISETP.NE.U32.AND P5, PT, R3, 0x1, PT ;  /* 0x000000010300780c */ /* 0x000fe60003fa5070 */
[----:B------:R-:W-:Y:S01]  /*6420*/  IMAD R39, R39, 0x100000, R0 ;  /* 0x0010000027277824 */ /* 0x000fe200078e0200 */
[----:B------:R-:W-:Y:S01]  /*6430*/  P2R R61, PR, RZ, 0x20 ;  /* 0x00000020ff3d7803 */ /* 0x000fe20000000000 */
[----:B------:R2:W4:Y:S01]  /*6440*/  SYNCS.PHASECHK.TRANS64.TRYWAIT P0, [R99+URZ+0x90], R2 ;  /* 0x00009002630075a7 */ /* 0x00052200080011ff */
[----:B-1----:R-:W-:Y:S01]  /*6450*/  @P6 SEL R60, RZ, 0x1, !P1 ;  /* 0x00000001ff3c6807 */ /* 0x002fe20004800000 */
[----:B--2---:R-:W-:Y:S06]  /*6460*/  @!P6 BRA `(.L_x_100) ;  /* 0x000000000068e947 */ /* 0x004fec0003800000 */
[----:B------:R-:W-:Y:S01]  /*6470*/  @P5 IMAD R0, R92, 0x2, R63 ;  /* 0x000000025c005824 */ /* 0x000fe200078e023f */
[----:B------:R-:W-:Y:S01]  /*6480*/  ISETP.NE.AND P1, PT, R60, RZ, PT ;  /* 0x000000ff3c00720c */ /* 0x000fe20003f25270 */
[----:B------:R-:W-:Y:S01]  /*6490*/  @P5 IMAD R4, R92, 0x2, R98 ;  /* 0x000000025c045824 */ /* 0x000fe200078e0262 */
[----:B------:R-:W-:Y:S01]  /*64a0*/  BSSY B0, `(.L_x_101) ;  /* 0x000000e000007945 */ /* 0x000fe20003800000 */
[----:B------:R-:W-:Y:S01]  /*64b0*/  IMAD.MOV.U32 R74, RZ, RZ, RZ ;  /* 0x000000ffff4a7224 */ /* 0x000fe200078e00ff */
[----:B------:R-:W-:Y:S01]  /*64c0*/  CS2R R66, SRZ ;  /* 0x0000000000427805 */ /* 0x000fe2000001ff00 */
[----:B------:R-:W-:Y:S01]  /*64d0*/  @P5 IMAD.IADD R5, R91, 0x1, R0 ;  /* 0x000000015b055824 */ /* 0x000fe200078e0200 */
[----:B------:R-:W-:Y:S02]  /*64e0*/  CS2R R64, SRZ ;  /* 0x0000000000407805 */ /* 0x000fe4000001ff00 */
[----:B------:R-:W-:Y:S02]  /*64f0*/  CS2R R72, SRZ ;  /* 0x0000000000487805 */ /* 0x000fe4000001ff00 */
[----:B------:R-:W-:Y:S02]  /*6500*/  CS2R R50, SRZ ;  /* 0x0000000000327805 */ /* 0x000fe4000001ff00 */
[----:B------:R-:W-:Y:S02]  /*6510*/  CS2R R48, SRZ ;  /* 0x0000000000307805 */ /* 0x000fe4000001ff00 */
[----:B------:R-:W-:Y:S02]  /*6520*/  CS2R R58, SRZ ;  /* 0x00000000003a7805 */ /* 0x000fe4000001ff00 */
[----:B------:R-:W-:Y:S01]  /*6530*/  CS2R R56, SRZ ;  /* 0x0000000000387805 */ /* 0x000fe2000001ff00 */
[----:B------:R-:W-:Y:S06]  /*6540*/  @P1 BRA `(.L_x_102) ;  /* 0x00000000000c1947 */ /* 0x000fec0003800000 */
[----:B------:R-:W-:Y:S04]  /*6550*/  SHF.L.U32 R3, R90, 0x1f, RZ ;  /* 0x0000001f5a037819 */ /* 0x000fe800000006ff */
[----:B------:R-:W1:Y:S02]  /*6560*/  SYNCS.PHASECHK.TRANS64.TRYWAIT P1, [UR44+0x20], R3 ;  /* 0x00002003ff0075a7 */ /* 0x000e64000802112c */
[----:B-1----:R-:W-:Y:S05]  /*6570*/  @!P1 BRA `(.L_x_103) ;  /* 0x0000003c00649947 */ /* 0x002fea0003800000 */
.L_x_102:
[----:B------:R-:W-:Y:S05]  /*6580*/  BSYNC B0 ;  /* 0x0000000000007941 */ /* 0x000fea0003800000 */
.L_x_101:
[----:B------:R-:W-:Y:S01]  /*6590*/  ISETP.NE.AND P1, PT, R61, RZ, PT ;  /* 0x000000ff3d00720c */ /* 0x000fe20003f25270 */
[----:B------:R-:W-:Y:S11]  /*65a0*/  HFMA2 R46, -RZ, RZ, 0, 5.9604644775390625e-08 ;  /* 0x00000001ff2e7431 */ /* 0x000ff600000001ff */
[----:B------:R-:W-:Y:S01]  /*65b0*/  @!UPT UIADD3 URZ, UPT, UPT, URZ, URZ, URZ ;  /* 0x000000fffffff290 */ /* 0x000fe2000fffe0ff */
[----:B------:R-:W-:Y:S05]  /*65c0*/  @P1 WARPSYNC.ALL ;  /* 0x0000000000001948 */ /* 0x000fea0003800000 */
[----:B------:R2:W1:Y:S04]  /*65d0*/  @P1 LDSM.16.M88.4 R64, [R4+0x400] ;  /* 0x000400000440183b */ /* 0x0004680000000200 */
[----:B------:R2:W1:Y:S04]  /*65e0*/  @P1 LDSM.16.M88.4 R72, [R5] ;  /* 0x000000000548183b */ /* 0x0004680000000200 */
[----:B------:R2:W1:Y:S04]  /*65f0*/  @P1 LDSM.16.M88.4 R48, [R47+UR44+0x400] ;  /* 0x0004002c2f30183b */ /* 0x0004680008000200 */
[----:B------:R2:W1:Y:S02]  /*6600*/  @P1 LDSM.16.M88.4 R56, [R97+0x400] ;  /* 0x000400006138183b */ /* 0x0004640000000200 */
.L_x_100:
[----:B------:R-:W-:Y:S05]  /*6610*/  BSYNC B1 ;  /* 0x0000000000017941 */ /* 0x000fea0003800000 */
.L_x_99:
[----:B-1----:R-:W-:Y:S04]  /*6620*/  SHF.R.U32.HI R3, RZ, 0x15, R39 ;  /* 0x00000015ff037819 */ /* 0x002fe80000011627 */
[----:B------:R-:W-:Y:S01]  /*6630*/  LOP3.LUT P1, RZ, R3, 0x3, R82, 0x48, !PT ;  /* 0x0000000303ff7812 */ /* 0x000fe20007824852 */
[----:B------:R-:W-:Y:S01]  /*6640*/  @!UPT UIADD3 URZ, UPT, UPT, URZ, URZ, URZ ;  /* 0x000000fffffff290 */ /* 0x000fe2000fffe0ff */
[----:B----4-:R-:W-:Y:S11]  /*6650*/  @P0 BRA `(.L_x_104) ;  /* 0x0000000000080947 */ /* 0x010ff60003800000 */
[----:B------:R-:W1:Y:S02]  /*6660*/  SYNCS.PHASECHK.TRANS64.TRYWAIT P0, [R99+URZ+0x90], R2 ;  /* 0x00009002630075a7 */ /* 0x000e6400080011ff */
[----:B-1----:R-:W-:Y:S05]  /*6670*/  @!P0 BRA `(.L_x_105) ;  /* 0x0000003c003c8947 */ /* 0x002fea0003800000 */
.L_x_104:
[----:B------:R-:W-:Y:S05]  /*6680*/  @!P1 BRA `(.L_x_106) ;  /* 0x0000000000409947 */ /* 0x000fea0003800000 */
[----:B------:R-:W2:Y:S01]  /*6690*/  LDCU.64 UR8, c[0x4][0x70] ;  /* 0x01000e00ff0877ac */ /* 0x000ea20008000a00 */
[----:B------:R-:W-:Y:S01]  /*66a0*/  MOV R3, 0x0 ;  /* 0x0000000000037802 */ /* 0x000fe20000000f00 */
[----:B------:R-:W-:Y:S02]  /*66b0*/  HFMA2 R12, -RZ, RZ, 0, 5.9604644775390625e-08 ;  /* 0x00000001ff0c7431 */ /* 0x000fe400000001ff */
[----:B------:R-:W-:Y:S02]  /*66c0*/  IMAD.MOV.U32 R8, RZ, RZ, 0x192 ;  /* 0x00000192ff087424 */ /* 0x000fe400078e00ff */
[----:B------:R-:W-:Y:S01]  /*66d0*/  IMAD.MOV.U32 R13, RZ, RZ, RZ ;  /* 0x000000ffff0d7224 */ /* 0x000fe200078e00ff */
[----:B------:R-:W4:Y:S01]  /*66e0*/  LDCU.64 UR6, c[0x4][0x78] ;  /* 0x01000f00ff0677ac */ /* 0x000f220008000a00 */
[----:B-1----:R-:W1:Y:S01]  /*66f0*/  LDC.64 R2, c[0x4][R3] ;  /* 0x0100000003027b82 */ /* 0x002e620000000a00 */
[----:B------:R-:W5:Y:S01]  /*6700*/  LDCU.64 UR4, c[0x4][0x10] ;  /* 0x01000200ff0477ac */ /* 0x000f620008000a00 */
[----:B--2---:R-:W-:Y:S01]  /*6710*/  MOV R5, UR9 ;  /* 0x0000000900057c02 */ /* 0x004fe20008000f00 */
[----:B------:R-:W-:Y:S01]  /*6720*/  IMAD.U32 R4, RZ, RZ, UR8 ;  /* 0x00000008ff047e24 */ /* 0x000fe2000f8e00ff */
[----:B----4-:R-:W-:Y:S01]  /*6730*/  MOV R7, UR7 ;  /* 0x0000000700077c02 */ /* 0x010fe20008000f00 */
[----:B------:R-:W-:Y:S01]  /*6740*/  IMAD.U32 R6, RZ, RZ, UR6 ;  /* 0x00000006ff067e24 */ /* 0x000fe2000f8e00ff */
[----:B-----5:R-:W-:Y:S01]  /*6750*/  MOV R11, UR5 ;  /* 0x00000005000b7c02 */ /* 0x020fe20008000f00 */
[----:B------:R-:W-:Y:S02]  /*6760*/  IMAD.U32 R10, RZ, RZ, UR4 ;  /* 0x00000004ff0a7e24 */ /* 0x000fe4000f8e00ff */
[----:B------:R-:W-:Y:S07]  /*6770*/  LEPC R20, `(.L_x_106) ;  /* 0x000000001014794e */ /* 0x000fee0000000000 */
[----:B-1-3--:R-:W-:Y:S05]  /*6780*/  CALL.ABS.NOINC R2 ;  /* 0x0000000002007343 */ /* 0x00afea0003c00000 */
.L_x_106:
[C---:B------:R-:W-:Y:S01]  /*6790*/  SHF.L.U32 R40, R48.reuse, 0x10, RZ ;  /* 0x0000001030287819 */ /* 0x040fe200000006ff */
[----:B------:R-:W-:Y:S05]  /*67a0*/  WARPSYNC.ALL ;  /* 0x0000000000007948 */ /* 0x000fea0003800000 */
[----:B------:R-:W-:Y:S01]  /*67b0*/  R2UR UR4, R39 ;  /* 0x00000000270472ca */ /* 0x000fe200000e0000 */
[----:B------:R-:W-:Y:S01]  /*67c0*/  BSSY.RECONVERGENT B0, `(.L_x_107) ;  /* 0x000008b000007945 */ /* 0x000fe20003800200 */
[----:B------:R-:W-:Y:S02]  /*67d0*/  LOP3.LUT R43, R48, 0xffff0000, RZ, 0xc0, !PT ;  /* 0xffff0000302b7812 */ /* 0x000fe400078ec0ff */
[----:B------:R-:W-:Y:S02]  /*67e0*/  SHF.L.U32 R42, R49, 0x10, RZ ;  /* 0x00000010312a7819 */ /* 0x000fe400000006ff */
[----:B------:R-:W-:Y:S02]  /*67f0*/  SHF.L.U32 R45, R51, 0x10, RZ ;  /* 0x00000010332d7819 */ /* 0x000fe400000006ff */
[----:B------:R-:W-:Y:S02]  /*6800*/  SHF.L.U32 R62, R92, 0x1, RZ ;  /* 0x000000015c3e7819 */ /* 0x000fe400000006ff */
[----:B------:R-:W-:Y:S02]  /*6810*/  ISETP.NE.AND P0, PT, R93, RZ, PT ;  /* 0x000000ff5d00720c */ /* 0x000fe40003f05270 */
[----:B------:R-:W-:Y:S01]  /*6820*/  IADD3 R100, PT, PT, R63, R62, RZ ;  /* 0x0000003e3f647210 */ /* 0x000fe20007ffe0ff */
[----:B--2---:R-:W3:Y:S03]  /*6830*/  LDTM.16dp256bit.x8 R4, tmem[UR4] ;  /* 0x00000004000479ee */ /* 0x004ee600081a0000 */
[----:B------:R-:W-:Y:S01]  /*6840*/  IADD3 R101, PT, PT, R91, R100, RZ ;  /* 0x000000645b657210 */ /* 0x000fe20007ffe0ff */
[C---:B---3--:R-:W-:Y:S01]  /*6850*/  FMUL R0, R38.reuse, R4 ;  /* 0x0000000426007220 */ /* 0x048fe20000400000 */
[C---:B-1----:R-:W-:Y:S01]  /*6860*/  FMUL R2, R38.reuse, R5 ;  /* 0x0000000526027220 */ /* 0x042fe20000400000 */
[C---:B------:R-:W-:Y:S01]  /*6870*/  FMUL R3, R38.reuse, R6 ;  /* 0x0000000626037220 */ /* 0x040fe20000400000 */
[----:B------:R-:W-:Y:S01]  /*6880*/  FMUL R7, R38, R7 ;  /* 0x0000000726077220 */ /* 0x000fe20000400000 */
[----:B------:R-:W-:Y:S01]  /*6890*/  FFMA R0, R41, R40, R0 ;  /* 0x0000002829007223 */ /* 0x000fe20000000000 */
[----:B------:R-:W-:Y:S01]  /*68a0*/  LOP3.LUT R40, R49, 0xffff0000, RZ, 0xc0, !PT ;  /* 0xffff000031287812 */ /* 0x000fe200078ec0ff */
[C---:B------:R-:W-:Y:S01]  /*68b0*/  FFMA R2, R41.reuse, R43, R2 ;  /* 0x0000002b29027223 */ /* 0x040fe20000000002 */
[C---:B------:R-:W-:Y:S01]  /*68c0*/  SHF.L.U32 R43, R50.reuse, 0x10, RZ ;  /* 0x00000010322b7819 */ /* 0x040fe200000006ff */
[C---:B------:R-:W-:Y:S01]  /*68d0*/  FFMA R3, R41.reuse, R42, R3 ;  /* 0x0000002a29037223 */ /* 0x040fe20000000003 */
[----:B------:R-:W-:Y:S01]  /*68e0*/  LOP3.LUT R42, R50, 0xffff0000, RZ, 0xc0, !PT ;  /* 0xffff0000322a7812 */ /* 0x000fe200078ec0ff */
[----:B------:R-:W-:Y:S01]  /*68f0*/  FMUL R4, R38, R8 ;  /* 0x0000000826047220 */ /* 0x000fe20000400000 */
[----:B------:R-:W-:Y:S01]  /*6900*/  F2FP.BF16.F32.PACK_AB R52, R2, R0 ;  /* 0x000000000234723e */ /* 0x000fe200000010ff */
[----:B------:R-:W-:Y:S01]  /*6910*/  FFMA R7, R41, R40, R7 ;  /* 0x0000002829077223 */ /* 0x000fe20000000007 */
[----:B------:R-:W-:Y:S01]  /*6920*/  LOP3.LUT R40, R51, 0xffff0000, RZ, 0xc0, !PT ;  /* 0xffff000033287812 */ /* 0x000fe200078ec0ff */
[C---:B------:R-:W-:Y:S01]  /*6930*/  FMUL R5, R38.reuse, R9 ;  /* 0x0000000926057220 */ /* 0x040fe20000400000 */
[C---:B------:R-:W-:Y:S01]  /*6940*/  FMUL R6, R38.reuse, R10 ;  /* 0x0000000a26067220 */ /* 0x040fe20000400000 */
[----:B------:R-:W-:Y:S01]  /*6950*/  FMUL R11, R38, R11 ;  /* 0x0000000b260b7220 */ /* 0x000fe20000400000 */
[----:B------:R-:W-:Y:S01]  /*6960*/  F2FP.BF16.F32.PACK_AB R53, R7, R3 ;  /* 0x000000030735723e */ /* 0x000fe200000010ff */
[C---:B------:R-:W-:Y:S01]  /*6970*/  FFMA R4, R41.reuse, R43, R4 ;  /* 0x0000002b29047223 */ /* 0x040fe20000000004 */
[C---:B------:R-:W-:Y:S01]  /*6980*/  SHF.L.U32 R43, R56.reuse, 0x10, RZ ;  /* 0x00000010382b7819 */ /* 0x040fe200000006ff */
[----:B------:R-:W-:Y:S01]  /*6990*/  FFMA R5, R41, R42, R5 ;  /* 0x0000002a29057223 */ /* 0x000fe20000000005 */
[----:B------:R-:W-:Y:S01]  /*69a0*/  LOP3.LUT R42, R57, 0xffff0000, RZ, 0xc0, !PT ;  /* 0xffff0000392a7812 */ /* 0x000fe200078ec0ff */
[----:B------:R-:W-:Y:S01]  /*69b0*/  FFMA R6, R41, R45, R6 ;  /* 0x0000002d29067223 */ /* 0x000fe20000000006 */
[----:B------:R-:W-:Y:S01]  /*69c0*/  SHF.L.U32 R45, R57, 0x10, RZ ;  /* 0x00000010392d7819 */ /* 0x000fe200000006ff */
[----:B------:R-:W-:Y:S01]  /*69d0*/  FFMA R11, R41, R40, R11 ;  /* 0x00000028290b7223 */ /* 0x000fe2000000000b */
[----:B------:R-:W-:Y:S01]  /*69e0*/  LOP3.LUT R40, R56, 0xffff0000, RZ, 0xc0, !PT ;  /* 0xffff000038287812 */ /* 0x000fe200078ec0ff */
[C---:B------:R-:W-:Y:S01]  /*69f0*/  FMUL R8, R38.reuse, R12 ;  /* 0x0000000c26087220 */ /* 0x040fe20000400000 */
[----:B------:R-:W-:Y:S01]  /*6a00*/  F2FP.BF16.F32.PACK_AB R54, R5, R4 ;  /* 0x000000040536723e */ /* 0x000fe200000010ff */
[C---:B------:R-:W-:Y:S01]  /*6a10*/  FMUL R9, R38.reuse, R13 ;  /* 0x0000000d26097220 */ /* 0x040fe20000400000 */
[----:B------:R-:W-:Y:S01]  /*6a20*/  F2FP.BF16.F32.PACK_AB R55, R11, R6 ;  /* 0x000000060b37723e */ /* 0x000fe200000010ff */
[C---:B------:R-:W-:Y:S01]  /*6a30*/  FMUL R10, R38.reuse, R14 ;  /* 0x0000000e260a7220 */ /* 0x040fe20000400000 */
[----:B------:R-:W-:Y:S01]  /*6a40*/  FMUL R15, R38, R15 ;  /* 0x0000000f260f7220 */ /* 0x000fe20000400000 */
[----:B------:R-:W-:Y:S01]  /*6a50*/  FFMA R8, R41, R43, R8 ;  /* 0x0000002b29087223 */ /* 0x000fe20000000008 */
[----:B------:R-:W-:Y:S01]  /*6a60*/  SHF.L.U32 R43, R59, 0x10, RZ ;  /* 0x000000103b2b7819 */ /* 0x000fe200000006ff */
[C---:B------:R-:W-:Y:S01]  /*6a70*/  FFMA R9, R41.reuse, R40, R9 ;  /* 0x0000002829097223 */ /* 0x040fe20000000009 */
[C---:B------:R-:W-:Y:S01]  /*6a80*/  SHF.L.U32 R40, R58.reuse, 0x10, RZ ;  /* 0x000000103a287819 */ /* 0x040fe200000006ff */
        /* <DEDUP_REMOVED lines=8> */
[----:B------:R-:W-:Y:S01]  /*6b10*/  FMUL R14, R38, R18 ;  /* 0x00000012260e7220 */ /* 0x000fe20000400000 */
[----:B------:R-:W-:Y:S01]  /*6b20*/  FFMA R12, R41, R40, R12 ;  /* 0x00000028290c7223 */ /* 0x000fe2000000000c */
[----:B------:R-:W-:Y:S01]  /*6b30*/  LOP3.LUT R40, R59, 0xffff0000, RZ, 0xc0, !PT ;  /* 0xffff00003b287812 */ /* 0x000fe200078ec0ff */
[C---:B------:R-:W-:Y:S01]  /*6b40*/  FFMA R13, R41.reuse, R42, R13 ;  /* 0x0000002a290d7223 */ /* 0x040fe2000000000d */
[----:B------:R-:W-:Y:S01]  /*6b50*/  LOP3.LUT R42, R64, 0xffff0000, RZ, 0xc0, !PT ;  /* 0xffff0000402a7812 */ /* 0x000fe200078ec0ff */
[----:B------:R-:W-:Y:S01]  /*6b60*/  FMUL R19, R38, R19 ;  /* 0x0000001326137220 */ /* 0x000fe20000400000 */
[----:B------:R-:W-:Y:S01]  /*6b70*/  FFMA R14, R41, R43, R14 ;  /* 0x0000002b290e7223 */ /* 0x000fe2000000000e */
[----:B------:R-:W-:Y:S01]  /*6b80*/  SHF.L.U32 R43, R64, 0x10, RZ ;  /* 0x00000010402b7819 */ /* 0x000fe200000006ff */
[C---:B------:R-:W-:Y:S01]  /*6b90*/  FMUL R16, R38.reuse, R20 ;  /* 0x0000001426107220 */ /* 0x040fe20000400000 */
        /* <DEDUP_REMOVED lines=19> */
[----:B------:R1:W-:Y:S01]  /*6cd0*/  STSM.16.M88.4 [R98+0x400], R52 ;  /* 0x0004003462007844 */ /* 0x0003e20000000200 */
[C---:B------:R-:W-:Y:S01]  /*6ce0*/  FMUL R22, R38.reuse, R26 ;  /* 0x0000001a26167220 */ /* 0x040fe20000400000 */
[----:B------:R-:W-:Y:S01]  /*6cf0*/  FMUL R27, R38, R27 ;  /* 0x0000001b261b7220 */ /* 0x000fe20000400000 */
[----:B------:R-:W-:Y:S01]  /*6d00*/  FFMA R20, R41, R43, R20 ;  /* 0x0000002b29147223 */ /* 0x000fe20000000014 */
[----:B------:R-:W-:Y:S01]  /*6d10*/  SHF.L.U32 R43, R73, 0x10, RZ ;  /* 0x00000010492b7819 */ /* 0x000fe200000006ff */
[C---:B------:R-:W-:Y:S01]  /*6d20*/  FFMA R21, R41.reuse, R40, R21 ;  /* 0x0000002829157223 */ /* 0x040fe20000000015 */
[C---:B------:R-:W-:Y:S02]  /*6d30*/  SHF.L.U32 R40, R72.reuse, 0x10, RZ ;  /* 0x0000001048287819 */ /* 0x040fe400000006ff */
[----:B------:R1:W-:Y:S01]  /*6d40*/  STSM.16.M88.4 [R97+0x400], R68 ;  /* 0x0004004461007844 */ /* 0x0003e20000000200 */
[----:B------:R-:W-:Y:S01]  /*6d50*/  FFMA R22, R41, R45, R22 ;  /* 0x0000002d29167223 */ /* 0x000fe20000000016 */
[----:B------:R-:W-:Y:S01]  /*6d60*/  SHF.L.U32 R45, R75, 0x10, RZ ;  /* 0x000000104b2d7819 */ /* 0x000fe200000006ff */
[C---:B------:R-:W-:Y:S01]  /*6d70*/  FFMA R27, R41.reuse, R42, R27 ;  /* 0x0000002a291b7223 */ /* 0x040fe2000000001b */
[----:B------:R-:W-:Y:S01]  /*6d80*/  LOP3.LUT R42, R72, 0xffff0000, RZ, 0xc0, !PT ;  /* 0xffff0000482a7812 */ /* 0x000fe200078ec0ff */
[C---:B------:R-:W-:Y:S01]  /*6d90*/  FMUL R24, R38.reuse, R28 ;  /* 0x0000001c26187220 */ /* 0x040fe20000400000 */
[C---:B------:R-:W-:Y:S01]  /*6da0*/  FMUL R25, R38.reuse, R29 ;  /* 0x0000001d26197220 */ /* 0x040fe20000400000 */
[C---:B------:R-:W-:Y:S01]  /*6db0*/  FMUL R26, R38.reuse, R30 ;  /* 0x0000001e261a7220 */ /* 0x040fe20000400000 */
[----:B------:R-:W-:Y:S01]  /*6dc0*/  FMUL R31, R38, R31 ;  /* 0x0000001f261f7220 */ /* 0x000fe20000400000 */
[----:B------:R-:W-:Y:S01]  /*6dd0*/  FFMA R24, R41, R40, R24 ;  /* 0x0000002829187223 */ /* 0x000fe20000000018 */
[----:B------:R-:W-:Y:S01]  /*6de0*/  LOP3.LUT R40, R73, 0xffff0000, RZ, 0xc0, !PT ;  /* 0xffff000049287812 */ /* 0x000fe200078ec0ff */
[C---:B------:R-:W-:Y:S01]  /*6df0*/  FFMA R25, R41.reuse, R42, R25 ;  /* 0x0000002a29197223 */ /* 0x040fe20000000019 */
[C---:B------:R-:W-:Y:S01]  /*6e00*/  FFMA R26, R41.reuse, R43, R26 ;  /* 0x0000002b291a7223 */ /* 0x040fe2000000001a */
[----:B------:R-:W-:Y:S01]  /*6e10*/  SHF.L.U32 R43, R74, 0x10, RZ ;  /* 0x000000104a2b7819 */ /* 0x000fe200000006ff */
[----:B------:R-:W-:Y:S01]  /*6e20*/  FMUL R28, R38, R32 ;  /* 0x00000020261c7220 */ /* 0x000fe20000400000 */
[----:B------:R-:W-:Y:S01]  /*6e30*/  LOP3.LUT R42, R74, 0xffff0000, RZ, 0xc0, !PT ;  /* 0xffff00004a2a7812 */ /* 0x000fe200078ec0ff */
[----:B------:R-:W-:Y:S01]  /*6e40*/  FFMA R31, R41, R40, R31 ;  /* 0x00000028291f7223 */ /* 0x000fe2000000001f */
[C---:B------:R-:W-:Y:S01]  /*6e50*/  FMUL R29, R38.reuse, R33 ;  /* 0x00000021261d7220 */ /* 0x040fe20000400000 */
[C---:B------:R-:W-:Y:S01]  /*6e60*/  FMUL R30, R38.reuse, R34 ;  /* 0x00000022261e7220 */ /* 0x040fe20000400000 */
[----:B------:R-:W-:Y:S01]  /*6e70*/  LOP3.LUT R40, R75, 0xffff0000, RZ, 0xc0, !PT ;  /* 0xffff00004b287812 */ /* 0x000fe200078ec0ff */
[----:B------:R-:W-:Y:S01]  /*6e80*/  FMUL R35, R38, R35 ;  /* 0x0000002326237220 */ /* 0x000fe20000400000 */
[C---:B------:R-:W-:Y:S01]  /*6e90*/  FFMA R28, R41.reuse, R43, R28 ;  /* 0x0000002b291c7223 */ /* 0x040fe2000000001c */
[C---:B------:R-:W-:Y:S01]  /*6ea0*/  FFMA R29, R41.reuse, R42, R29 ;  /* 0x0000002a291d7223 */ /* 0x040fe2000000001d */
[C---:B------:R-:W-:Y:S01]  /*6eb0*/  FFMA R30, R41.reuse, R45, R30 ;  /* 0x0000002d291e7223 */ /* 0x040fe2000000001e */
[----:B------:R-:W-:Y:S01]  /*6ec0*/  FFMA R35, R41, R40, R35 ;  /* 0x0000002829237223 */ /* 0x000fe20000000023 */
[----:B------:R-:W-:Y:S02]  /*6ed0*/  F2FP.BF16.F32.PACK_AB R106, R21, R20 ;  /* 0x00000014156a723e */ /* 0x000fe400000010ff */
[----:B------:R-:W-:Y:S02]  /*6ee0*/  F2FP.BF16.F32.PACK_AB R107, R27, R22 ;  /* 0x000000161b6b723e */ /* 0x000fe400000010ff */
[----:B------:R-:W-:Y:S02]  /*6ef0*/  F2FP.BF16.F32.PACK_AB R108, R25, R24 ;  /* 0x00000018196c723e */ /* 0x000fe400000010ff */
[----:B------:R-:W-:Y:S01]  /*6f00*/  F2FP.BF16.F32.PACK_AB R109, R31, R26 ;  /* 0x0000001a1f6d723e */ /* 0x000fe200000010ff */
[----:B------:R1:W-:Y:S01]  /*6f10*/  STSM.16.M88.4 [R100], R104 ;  /* 0x0000006864007844 */ /* 0x0003e20000000200 */
[----:B------:R-:W-:Y:S02]  /*6f20*/  F2FP.BF16.F32.PACK_AB R110, R29, R28 ;  /* 0x0000001c1d6e723e */ /* 0x000fe400000010ff */
[----:B------:R-:W-:Y:S05]  /*6f30*/  F2FP.BF16.F32.PACK_AB R111, R35, R30 ;  /* 0x0000001e236f723e */ /* 0x000fea00000010ff */
[----:B------:R1:W-:Y:S01]  /*6f40*/  STSM.16.M88.4 [R101], R108 ;  /* 0x0000006c65007844 */ /* 0x0003e20000000200 */
[----:B------:R-:W-:Y:S01]  /*6f50*/  @!PT LDS RZ, [RZ] ;  /* 0x00000000fffff984 */ /* 0x000fe20000000800 */
[----:B------:R-:W-:Y:S01]  /*6f60*/  @!PT LDS RZ, [RZ] ;  /* 0x00000000fffff984 */ /* 0x000fe20000000800 */
[----:B------:R-:W-:Y:S01]  /*6f70*/  @!PT LDS RZ, [RZ] ;  /* 0x00000000fffff984 */ /* 0x000fe20000000800 */
[----:B------:R-:W-:Y:S01]  /*6f80*/  @!PT LDS RZ, [RZ] ;  /* 0x00000000fffff984 */ /* 0x000fe20000000800 */
[----:B------:R2:W-:Y:S07]  /*6f90*/  MEMBAR.ALL.CTA ;  /* 0x0000000000007992 */ /* 0x0005ee0000008000 */
[----:B--2---:R-:W2:Y:S02]  /*6fa0*/  FENCE.VIEW.ASYNC.S ;  /* 0x00000000000073c6 */ /* 0x004ea40000000000 */
[----:B--2---:R-:W-:Y:S06]  /*6fb0*/  BAR.SYNC.DEFER_BLOCKING 0x1, 0x80 ;  /* 0x0042000000007b1d */ /* 0x004fec0000010000 */
[----:B------:R-:W-:Y:S05]  /*6fc0*/  @P0 BRA `(.L_x_108) ;  /* 0x0000000000280947 */ /* 0x000fea0003800000 */
[----:B------:R-:W2:Y:S01]  /*6fd0*/  LDCU.64 UR6, c[0x0][0x348] ;  /* 0x00006900ff0677ac */ /* 0x000ea20008000a00 */
[----:B------:R-:W-:Y:S01]  /*6fe0*/  UIADD3 UR4, UPT, UPT, UR44, 0x400, URZ ;  /* 0x000004002c047890 */ /* 0x000fe2000fffe0ff */
[----:B------:R-:W-:Y:S05]  /*6ff0*/  UMOV UR51, UR36 ;  /* 0x0000002400337c82 */ /* 0x000fea0008000000 */
[----:B------:R-:W-:Y:S04]  /*7000*/  MOV R85, UR4 ;  /* 0x0000000400557c02 */ /* 0x000fe80008000f00 */
[----:B------:R-:W-:Y:S01]  /*7010*/  R2UR UR48, R85 ;  /* 0x00000000553072ca */ /* 0x000fe200000e0000 */
[----:B--2---:R-:W-:Y:S04]  /*7020*/  UIADD3 UR4, UP0, UPT, UR6, 0x680, URZ ;  /* 0x0000068006047890 */ /* 0x004fe8000ff1e0ff */
[----:B------:R-:W-:Y:S09]  /*7030*/  UIADD3.X UR5, UPT, UPT, URZ, UR7, URZ, UP0, !UPT ;  /* 0x00000007ff057290 */ /* 0x000ff200087fe4ff */
[----:B------:R2:W-:Y:S01]  /*7040*/  UTMASTG.3D [UR48], [UR4] ;  /* 0x00000030040073b5 */ /* 0x0005e20008010000 */
[----:B------:R0:W-:Y:S01]  /*7050*/  UTMACMDFLUSH ;  /* 0x00000000000079b7 */ /* 0x0001e20000000000 */
[----:B--2---:R-:W-:Y:S04]  /*7060*/  DEPBAR.LE SB0, 0x1 ;  /* 0x000080400000791a */ /* 0x004fe80000000000 */
.L_x_108:
[----:B------:R-:W-:Y:S05]  /*7070*/  BSYNC.RECONVERGENT B0 ;  /* 0x0000000000007941 */ /* 0x000fea0003800200 */
.L_x_107:
[----:B------:R-:W-:Y:S01]  /*7080*/  BAR.SYNC.DEFER_BLOCKING 0x1, 0x80 ;  /* 0x0042000000007b1d */ /* 0x000fe20000010000 */
[----:B------:R-:W-:Y:S01]  /*7090*/  ISETP.NE.AND P1, PT, R96, RZ, PT ;  /* 0x000000ff6000720c */ /* 0x000fe20003f25270 */
[----:B------:R-:W-:Y:S01]  /*70a0*/  UISETP.NE.AND UP0, UPT, UR47, URZ, UPT ;  /* 0x000000ff2f00728c */ /* 0x000fe2000bf05270 */
[----:B------:R-:W-:Y:S11]  /*70b0*/  LEA R3, R46, UR44, 0x3 ;  /* 0x0000002c2e037c11 */ /* 0x000ff6000f8e18ff */
[----:B------:R-:W-:Y:S01]  /*70c0*/  @P1 SHF.L.U32 R2, R90, 0x1f, RZ ;  /* 0x0000001f5a021819 */ /* 0x000fe200000006ff */
[----:B------:R-:W-:Y:S06]  /*70d0*/  BRA.U !UP0, `(.L_x_109) ;  /* 0x0000000108247547 */ /* 0x000fec000b800000 */
[----:B------:R-:W-:Y:S01]  /*70e0*/  IMAD.U32 R5, RZ, RZ, UR46 ;  /* 0x0000002eff057e24 */ /* 0x000fe2000f8e00ff */
[----:B------:R-:W-:Y:S01]  /*70f0*/  MOV R0, UR52 ;  /* 0x0000003400007c02 */ /* 0x000fe20008000f00 */
[----:B------:R-:W-:Y:S03]  /*7100*/  UIADD3 UR4, UPT, UPT, UR46, 0x1, URZ ;  /* 0x000000012e047890 */ /* 0x000fe6000fffe0ff */
[----:B------:R-:W-:Y:S01]  /*7110*/  @P1 LEA R5, R5, UR44, 0x3 ;  /* 0x0000002c05051c11 */ /* 0x000fe2000f8e18ff */
[----:B------:R-:W-:Y:S04]  /*7120*/  UISETP.NE.AND UP0, UPT, UR4, 0x4, UPT ;  /* 0x000000040400788c */ /* 0x000fe8000bf05270 */
[----:B------:R-:W-:Y:S01]  /*7130*/  @P1 VIADD R5, R5, 0x40 ;  /* 0x0000004005051836 */ /* 0x000fe20000000000 */
[----:B------:R-:W-:Y:S04]  /*7140*/  USEL UR46, UR4, URZ, UP0 ;  /* 0x000000ff042e7287 */ /* 0x000fe80008000000 */
[----:B------:R-:W-:Y:S04]  /*7150*/  @P1 PRMT R0, R0, 0x654, R5 ;  /* 0x0000065400001816 */ /* 0x000fe80000000005 */
[----:B------:R2:W-:Y:S04]  /*7160*/  @P1 SYNCS.ARRIVE.TRANS64.RED.A1T0 RZ, [R0+URZ], RZ ;  /* 0x000000ff00ff19a7 */ /* 0x0005e800081004ff */
.L_x_109:
[----:B------:R-:W3:Y:S01]  /*7170*/  @P1 SYNCS.PHASECHK.TRANS64.TRYWAIT P0, [R3+URZ+0x20], R2 ;  /* 0x00002002030015a7 */ /* 0x000ee200080011ff */
[----:B------:R-:W-:Y:S01]  /*7180*/  BSSY B1, `(.L_x_110) ;  /* 0x0000017000017945 */ /* 0x000fe20003800000 */
[----:B---3--:R-:W-:Y:S03]  /*7190*/  @P1 SEL R60, RZ, 0x1, !P0 ;  /* 0x00000001ff3c1807 */ /* 0x008fe60004000000 */
[----:B------:R-:W-:Y:S05]  /*71a0*/  @!P1 BRA `(.L_x_111) ;  /* 0x0000000000509947 */ /* 0x000fea0003800000 */
[----:B------:R-:W-:Y:S01]  /*71b0*/  ISETP.NE.AND P1, PT, R61, RZ, PT ;  /* 0x000000ff3d00720c */ /* 0x000fe20003f25270 */
[----:B------:R-:W-:Y:S01]  /*71c0*/  BSSY B0, `(.L_x_112) ;  /* 0x000000a000007945 */ /* 0x000fe20003800000 */
[----:B------:R-:W-:Y:S11]  /*71d0*/  ISETP.NE.AND P0, PT, R60, RZ, PT ;  /* 0x000000ff3c00720c */ /* 0x000ff60003f05270 */
[----:B------:R-:W-:Y:S04]  /*71e0*/  @P1 IMAD R5, R46, 0x2000, R47 ;  /* 0x000020002e051824 */ /* 0x000fe800078e022f */
[----:B------:R-:W-:Y:S05]  /*71f0*/  @P1 VIADD R4, R5, UR44 ;  /* 0x0000002c05041c36 */ /* 0x000fea0008000000 */
[----:B------:R-:W-:Y:S01]  /*7200*/  @P1 IADD3 R2, PT, PT, R62, R4, RZ ;  /* 0x000000043e021210 */ /* 0x000fe20007ffe0ff */
[----:B------:R-:W-:Y:S01]  /*7210*/  @P1 IMAD.IADD R4, R91, 0x1, R4 ;  /* 0x000000015b041824 */ /* 0x000fe200078e0204 */
[----:B------:R-:W-:Y:S06]  /*7220*/  @P0 BRA `(.L_x_113) ;  /* 0x00000000000c0947 */ /* 0x000fec0003800000 */
[----:B--2---:R-:W-:Y:S04]  /*7230*/  SHF.L.U32 R0, R90, 0x1f, RZ ;  /* 0x0000001f5a007819 */ /* 0x004fe800000006ff */
[----:B------:R-:W2:Y:S02]  /*7240*/  SYNCS.PHASECHK.TRANS64.TRYWAIT P0, [R3+URZ+0x20], R0 ;  /* 0x00002000030075a7 */ /* 0x000ea400080011ff */
[----:B--2---:R-:W-:Y:S05]  /*7250*/  @!P0 BRA `(.L_x_114) ;  /* 0x0000003000588947 */ /* 0x004fea0003800000 */
.L_x_113:
[----:B------:R-:W-:Y:S05]  /*7260*/  BSYNC B0 ;  /* 0x0000000000007941 */ /* 0x000fea0003800000 */
.L_x_112:
[----:B------:R-:W-:Y:S02]  /*7270*/  ISETP.NE.AND P0, PT, R61, RZ, PT ;  /* 0x000000ff3d00720c */ /* 0x000fe40003f05270 */
[----:B------:R-:W-:Y:S11]  /*7280*/  IADD3 R46, PT, PT, R46, 0x1, RZ ;  /* 0x000000012e2e7810 */ /* 0x000ff60007ffe0ff */
[----:B--2---:R-:W-:Y:S01]  /*7290*/  @P0 IMAD.IADD R0, R91, 0x1, R2 ;  /* 0x000000015b000824 */ /* 0x004fe200078e0202 */
[----:B------:R-:W-:Y:S05]  /*72a0*/  @P0 WARPSYNC.ALL ;  /* 0x0000000000000948 */ /* 0x000fea0003800000 */
[----:B------:R3:W4:Y:S04]  /*72b0*/  @P0 LDSM.16.M88.4 R48, [R5+UR44+0x400] ;  /* 0x0004002c0530083b */ /* 0x0007280008000200 */
[----:B------:R3:W2:Y:S04]  /*72c0*/  @P0 LDSM.16.M88.4 R56, [R4+0x400] ;  /* 0x000400000438083b */ /* 0x0006a80000000200 */
[----:B------:R3:W1:Y:S04]  /*72d0*/  @P0 LDSM.16.M88.4 R64, [R2+0x400] ;  /* 0x000400000240083b */ /* 0x0006680000000200 */
[----:B------:R3:W1:Y:S02]  /*72e0*/  @P0 LDSM.16.M88.4 R72, [R0+0x400] ;  /* 0x000400000048083b */ /* 0x0006640000000200 */
.L_x_111:
[----:B------:R-:W-:Y:S05]  /*72f0*/  BSYNC B1 ;  /* 0x0000000000017941 */ /* 0x000fea0003800000 */
.L_x_110:
[----:B------:R-:W-:Y:S05]  /*7300*/  VIADD R3, R39, 0x40 ;  /* 0x0000004027037836 */ /* 0x000fea0000000000 */
[----:B------:R-:W-:Y:S04]  /*7310*/  SHF.R.U32.HI R3, RZ, 0x15, R3 ;  /* 0x00000015ff037819 */ /* 0x000fe80000011603 */
[----:B------:R-:W-:Y:S11]  /*7320*/  LOP3.LUT P0, RZ, R3, 0x3, R82, 0x48, !PT ;  /* 0x0000000303ff7812 */ /* 0x000ff60007804852 */
[----:B------:R-:W-:Y:S02]  /*7330*/  @!UPT UIADD3 URZ, UPT, UPT, URZ, URZ, URZ ;  /* 0x000000fffffff290 */ /* 0x000fe4000fffe0ff */
[----:B------:R-:W-:Y:S05]  /*7340*/  @!P0 BRA `(.L_x_115) ;  /* 0x0000000000408947 */ /* 0x000fea0003800000 */
[----:B------:R-:W5:Y:S01]  /*7350*/  LDCU.64 UR8, c[0x4][0x70] ;  /* 0x01000e00ff0877ac */ /* 0x000f620008000a00 */
[----:B------:R-:W-:Y:S01]  /*7360*/  MOV R3, 0x0 ;  /* 0x0000000000037802 */ /* 0x000fe20000000f00 */
[----:B------:R-:W-:Y:S02]  /*7370*/  HFMA2 R12, -RZ, RZ, 0, 5.9604644775390625e-08 ;  /* 0x00000001ff0c7431 */ /* 0x000fe400000001ff */
[----:B------:R-:W-:Y:S02]  /*7380*/  IMAD.MOV.U32 R8, RZ, RZ, 0x192 ;  /* 0x00000192ff087424 */ /* 0x000fe400078e00ff */
[----:B------:R-:W-:Y:S01]  /*7390*/  IMAD.MOV.U32 R13, RZ, RZ, RZ ;  /* 0x000000ffff0d7224 */ /* 0x000fe200078e00ff */
[----:B------:R-:W2:Y:S01]  /*73a0*/  LDCU.64 UR6, c[0x4][0x78] ;  /* 0x01000f00ff0677ac */ /* 0x000ea20008000a00 */
[----:B---3--:R-:W3:Y:S01]  /*73b0*/  LDC.64 R2, c[0x4][R3] ;  /* 0x0100000003027b82 */ /* 0x008ee20000000a00 */
[----:B------:R-:W4:Y:S01]  /*73c0*/  LDCU.64 UR4, c[0x4][0x10] ;  /* 0x01000200ff0477ac */ /* 0x000f220008000a00 */
[----:B-----5:R-:W-:Y:S01]  /*73d0*/  MOV R5, UR9 ;  /* 0x0000000900057c02 */ /* 0x020fe20008000f00 */
[----:B------:R-:W-:Y:S01]  /*73e0*/  IMAD.U32 R4, RZ, RZ, UR8 ;  /* 0x00000008ff047e24 */ /* 0x000fe2000f8e00ff */
[----:B--2---:R-:W-:Y:S01]  /*73f0*/  MOV R7, UR7 ;  /* 0x0000000700077c02 */ /* 0x004fe20008000f00 */
[----:B------:R-:W-:Y:S01]  /*7400*/  IMAD.U32 R6, RZ, RZ, UR6 ;  /* 0x00000006ff067e24 */ /* 0x000fe2000f8e00ff */
[----:B----4-:R-:W-:Y:S01]  /*7410*/  MOV R11, UR5 ;  /* 0x00000005000b7c02 */ /* 0x010fe20008000f00 */
[----:B------:R-:W-:Y:S02]  /*7420*/  IMAD.U32 R10, RZ, RZ, UR4 ;  /* 0x00000004ff0a7e24 */ /* 0x000fe4000f8e00ff */
[----:B------:R-:W-:Y:S07]  /*7430*/  LEPC R20, `(.L_x_115) ;  /* 0x000000001014794e */ /* 0x000fee0000000000 */
[----:B-1-3--:R-:W-:Y:S05]  /*7440*/  CALL.ABS.NOINC R2 ;  /* 0x0000000002007343 */ /* 0x00afea0003c00000 */
.L_x_115:
[C---:B----4-:R-:W-:Y:S01]  /*7450*/  SHF.L.U32 R40, R48.reuse, 0x10, RZ ;  /* 0x0000001030287819 */ /* 0x050fe200000006ff */
[----:B------:R-:W-:Y:S05]  /*7460*/  WARPSYNC.ALL ;  /* 0x0000000000007948 */ /* 0x000fea0003800000 */
[----:B------:R-:W-:Y:S01]  /*7470*/  R2UR UR4, R39 ;  /* 0x00000000270472ca */ /* 0x000fe200000e0000 */
[----:B------:R-:W-:Y:S01]  /*7480*/  BSSY.RECONVERGENT B0, `(.L_x_116) ;  /* 0x0000090000007945 */ /* 0x000fe20003800200 */
[----:B------:R-:W-:Y:S02]  /*7490*/  LOP3.LUT R43, R48, 0xffff0000, RZ, 0xc0, !PT ;  /* 0xffff0000302b7812 */ /* 0x000fe400078ec0ff */
[----:B------:R-:W-:Y:S02]  /*74a0*/  LOP3.LUT R42, R49, 0xffff0000, RZ, 0xc0, !PT ;  /* 0xffff0000312a7812 */ /* 0x000fe400078ec0ff */
[----:B------:R-:W-:Y:S02]  /*74b0*/  SHF.L.U32 R45, R51, 0x10, RZ ;  /* 0x00000010332d7819 */ /* 0x000fe400000006ff */
[----:B------:R-:W-:Y:S02]  /*74c0*/  ISETP.NE.AND P6, PT, R96, RZ, PT ;  /* 0x000000ff6000720c */ /* 0x000fe40003fc5270 */
[----:B-1----:R-:W-:Y:S02]  /*74d0*/  MOV R52, UR46 ;  /* 0x0000002e00347c02 */ /* 0x002fe40008000f00 */
[----:B------:R-:W-:Y:S01]  /*74e0*/  MOV R63, UR52 ;  /* 0x00000034003f7c02 */ /* 0x000fe20008000f00 */
[----:B---3--:R-:W2:Y:S01]  /*74f0*/  LDTM.16dp256bit.x8 R4, tmem[UR4+0x40] ;  /* 0x00004004000479ee */ /* 0x008ea200081a0000 */
[----:B------:R-:W-:Y:S02]  /*7500*/  LOP3.LUT R44, R75, 0xffff0000, RZ, 0xc0, !PT ;  /* 0xffff00004b2c7812 */ /* 0x000fe400078ec0ff */
[----:B------:R-:W-:Y:S02]  /*7510*/  ISETP.NE.AND P0, PT, R93, RZ, PT ;  /* 0x000000ff5d00720c */ /* 0x000fe40003f05270 */
[----:B------:R-:W-:Y:S03]  /*7520*/  LEA R102, R46, UR44, 0x3 ;  /* 0x0000002c2e667c11 */ /* 0x000fe6000f8e18ff */
[----:B------:R-:W-:Y:S02]  /*7530*/  @P6 LEA R52, R52, UR44, 0x3 ;  /* 0x0000002c34346c11 */ /* 0x000fe4000f8e18ff */
[----:B------:R-:W-:Y:S02]  /*7540*/  @P6 SHF.L.U32 R103, R90, 0x1f, RZ ;  /* 0x0000001f5a676819 */ /* 0x000fe400000006ff */
[----:B------:R-:W-:Y:S04]  /*7550*/  @P6 IADD3 R52, PT, PT, R52, 0x40, RZ ;  /* 0x0000004034346810 */ /* 0x000fe80007ffe0ff */
[----:B------:R-:W-:Y:S01]  /*7560*/  @P6 PRMT R63, R63, 0x654, R52 ;  /* 0x000006543f3f6816 */ /* 0x000fe20000000034 */
[C---:B--2---:R-:W-:Y:S01]  /*7570*/  FMUL R0, R38.reuse, R4 ;  /* 0x0000000426007220 */ /* 0x044fe20000400000 */
[C---:B------:R-:W-:Y:S01]  /*7580*/  FMUL R2, R38.reuse, R5 ;  /* 0x0000000526027220 */ /* 0x040fe20000400000 */
[C---:B------:R-:W-:Y:S01]  /*7590*/  FMUL R3, R38.reuse, R6 ;  /* 0x0000000626037220 */ /* 0x040fe20000400000 */
[----:B------:R-:W-:Y:S01]  /*75a0*/  FMUL R7, R38, R7 ;  /* 0x0000000726077220 */ /* 0x000fe20000400000 */
[----:B------:R-:W-:Y:S01]  /*75b0*/  FFMA R0, R41, R40, R0 ;  /* 0x0000002829007223 */ /* 0x000fe20000000000 */
[----:B------:R-:W-:Y:S01]  /*75c0*/  SHF.L.U32 R40, R49, 0x10, RZ ;  /* 0x0000001031287819 */ /* 0x000fe200000006ff */
[C---:B------:R-:W-:Y:S01]  /*75d0*/  FFMA R2, R41.reuse, R43, R2 ;  /* 0x0000002b29027223 */ /* 0x040fe20000000002 */
[----:B------:R-:W-:Y:S01]  /*75e0*/  SHF.L.U32 R43, R50, 0x10, RZ ;  /* 0x00000010322b7819 */ /* 0x000fe200000006ff */
[C---:B------:R-:W-:Y:S01]  /*75f0*/  FMUL R4, R38.reuse, R8 ;  /* 0x0000000826047220 */ /* 0x040fe20000400000 */
[----:B------:R-:W-:Y:S01]  /*7600*/  FMUL R5, R38, R9 ;  /* 0x0000000926057220 */ /* 0x000fe20000400000 */
[C---:B------:R-:W-:Y:S01]  /*7610*/  FFMA R3, R41.reuse, R40, R3 ;  /* 0x0000002829037223 */ /* 0x040fe20000000003 */
[----:B------:R-:W-:Y:S01]  /*7620*/  LOP3.LUT R40, R50, 0xffff0000, RZ, 0xc0, !PT ;  /* 0xffff000032287812 */ /* 0x000fe200078ec0ff */
[----:B------:R-:W-:Y:S01]  /*7630*/  FFMA R7, R41, R42, R7 ;  /* 0x0000002a29077223 */ /* 0x000fe20000000007 */
[----:B------:R-:W-:Y:S01]  /*7640*/  LOP3.LUT R42, R51, 0xffff0000, RZ, 0xc0, !PT ;  /* 0xffff0000332a7812 */ /* 0x000fe200078ec0ff */
[----:B------:R-:W-:Y:S01]  /*7650*/  FMUL R6, R38, R10 ;  /* 0x0000000a26067220 */ /* 0x000fe20000400000 */
[----:B------:R-:W-:Y:S01]  /*7660*/  F2FP.BF16.F32.PACK_AB R52, R2, R0 ;  /* 0x000000000234723e */ /* 0x000fe200000010ff */
[----:B------:R-:W-:Y:S01]  /*7670*/  FMUL R11, R38, R11 ;  /* 0x0000000b260b7220 */ /* 0x000fe20000400000 */
[----:B------:R-:W-:Y:S01]  /*7680*/  F2FP.BF16.F32.PACK_AB R53, R7, R3 ;  /* 0x000000030735723e */ /* 0x000fe200000010ff */
        /* <DEDUP_REMOVED lines=52> */
[----:B------:R1:W-:Y:S01]  /*79d0*/  STSM.16.M88.4 [R98+0x2400], R52 ;  /* 0x0024003462007844 */ /* 0x0003e20000000200 */
[----:B------:R-:W-:Y:S01]  /*79e0*/  F2FP.BF16.F32.PACK_AB R105, R23, R18 ;  /* 0x000000121769723e */ /* 0x000fe200000010ff */
[C---:B------:R-:W-:Y:S01]  /*79f0*/  FMUL R21, R38.reuse, R25 ;  /* 0x0000001926157220 */ /* 0x040fe20000400000 */
[----:B------:R-:W-:Y:S01]  /*7a00*/  FMUL R22, R38, R26 ;  /* 0x0000001a26167220 */ /* 0x000fe20000400000 */
[----:B------:R-:W-:Y:S01]  /*7a10*/  FFMA R20, R41, R40, R20 ;  /* 0x0000002829147223 */ /* 0x000fe20000000014 */
[----:B------:R-:W-:Y:S03]  /*7a20*/  LOP3.LUT R40, R67, 0xffff0000, RZ, 0xc0, !PT ;  /* 0xffff000043287812 */ /* 0x000fe600078ec0ff */
[----:B------:R1:W-:Y:S01]  /*7a30*/  STSM.16.M88.4 [R97+0x2400], R68 ;  /* 0x0024004461007844 */ /* 0x0003e20000000200 */
[C---:B------:R-:W-:Y:S01]  /*7a40*/  FFMA R21, R41.reuse, R42, R21 ;  /* 0x0000002a29157223 */ /* 0x040fe20000000015 */
[C---:B------:R-:W-:Y:S01]  /*7a50*/  LOP3.LUT R42, R72.reuse, 0xffff0000, RZ, 0xc0, !PT ;  /* 0xffff0000482a7812 */ /* 0x040fe200078ec0ff */
[C---:B------:R-:W-:Y:S01]  /*7a60*/  FFMA R22, R41.reuse, R43, R22 ;  /* 0x0000002b29167223 */ /* 0x040fe20000000016 */
[----:B------:R-:W-:Y:S01]  /*7a70*/  SHF.L.U32 R43, R72, 0x10, RZ ;  /* 0x00000010482b7819 */ /* 0x000fe200000006ff */
[C---:B------:R-:W-:Y:S01]  /*7a80*/  FMUL R27, R38.reuse, R27 ;  /* 0x0000001b261b7220 */ /* 0x040fe20000400000 */
[C---:B------:R-:W-:Y:S01]  /*7a90*/  FMUL R24, R38.reuse, R28 ;  /* 0x0000001c26187220 */ /* 0x040fe20000400000 */
[C---:B------:R-:W-:Y:S01]  /*7aa0*/  FMUL R25, R38.reuse, R29 ;  /* 0x0000001d26197220 */ /* 0x040fe20000400000 */
[C---:B------:R-:W-:Y:S01]  /*7ab0*/  FMUL R26, R38.reuse, R30 ;  /* 0x0000001e261a7220 */ /* 0x040fe20000400000 */
[C---:B------:R-:W-:Y:S01]  /*7ac0*/  FFMA R27, R41.reuse, R40, R27 ;  /* 0x00000028291b7223 */ /* 0x040fe2000000001b */
[----:B------:R-:W-:Y:S01]  /*7ad0*/  FFMA R24, R41, R43, R24 ;  /* 0x0000002b29187223 */ /* 0x000fe20000000018 */
[----:B------:R-:W-:Y:S01]  /*7ae0*/  LOP3.LUT R40, R73, 0xffff0000, RZ, 0xc0, !PT ;  /* 0xffff000049287812 */ /* 0x000fe200078ec0ff */
[C---:B------:R-:W-:Y:S01]  /*7af0*/  FFMA R25, R41.reuse, R42, R25 ;  /* 0x0000002a29197223 */ /* 0x040fe20000000019 */
[----:B------:R-:W-:Y:S01]  /*7b00*/  FMUL R31, R38, R31 ;  /* 0x0000001f261f7220 */ /* 0x000fe20000400000 */
[----:B------:R-:W-:Y:S01]  /*7b10*/  SHF.L.U32 R43, R74, 0x10, RZ ;  /* 0x000000104a2b7819 */ /* 0x000fe200000006ff */
[----:B------:R-:W-:Y:S01]  /*7b20*/  FFMA R26, R41, R45, R26 ;  /* 0x0000002d291a7223 */ /* 0x000fe2000000001a */
[----:B------:R-:W-:Y:S01]  /*7b30*/  FMUL R28, R38, R32 ;  /* 0x00000020261c7220 */ /* 0x000fe20000400000 */
[----:B------:R-:W-:Y:S01]  /*7b40*/  LOP3.LUT R42, R74, 0xffff0000, RZ, 0xc0, !PT ;  /* 0xffff00004a2a7812 */ /* 0x000fe200078ec0ff */
[C---:B------:R-:W-:Y:S01]  /*7b50*/  FMUL R29, R38.reuse, R33 ;  /* 0x00000021261d7220 */ /* 0x040fe20000400000 */
[----:B------:R-:W-:Y:S01]  /*7b60*/  SHF.L.U32 R45, R75, 0x10, RZ ;  /* 0x000000104b2d7819 */ /* 0x000fe200000006ff */
[C---:B------:R-:W-:Y:S01]  /*7b70*/  FMUL R30, R38.reuse, R34 ;  /* 0x00000022261e7220 */ /* 0x040fe20000400000 */
[C---:B------:R-:W-:Y:S01]  /*7b80*/  FFMA R31, R41.reuse, R40, R31 ;  /* 0x00000028291f7223 */ /* 0x040fe2000000001f */
        /* <DEDUP_REMOVED lines=9> */
[----:B------:R1:W-:Y:S01]  /*7c20*/  STSM.16.M88.4 [R100+0x2000], R104 ;  /* 0x0020006864007844 */ /* 0x0003e20000000200 */
[----:B------:R-:W-:Y:S02]  /*7c30*/  F2FP.BF16.F32.PACK_AB R110, R29, R28 ;  /* 0x0000001c1d6e723e */ /* 0x000fe400000010ff */
[----:B------:R-:W-:Y:S05]  /*7c40*/  F2FP.BF16.F32.PACK_AB R111, R35, R30 ;  /* 0x0000001e236f723e */ /* 0x000fea00000010ff */
[----:B------:R1:W-:Y:S01]  /*7c50*/  STSM.16.M88.4 [R101+0x2000], R108 ;  /* 0x0020006c65007844 */ /* 0x0003e20000000200 */
        /* <DEDUP_REMOVED lines=9> */
[----:B------:R-:W-:Y:S02]  /*7cf0*/  UIADD3 UR9, UPT, UPT, UR49, 0x40, URZ ;  /* 0x0000004031097890 */ /* 0x000fe4000fffe0ff */
[----:B------:R-:W-:Y:S01]  /*7d00*/  UIADD3 UR8, UPT, UPT, UR44, 0x2400, URZ ;  /* 0x000024002c087890 */ /* 0x000fe2000fffe0ff */
[----:B------:R-:W-:Y:S01]  /*7d10*/  UMOV UR10, UR50 ;  /* 0x00000032000a7c82 */ /* 0x000fe20008000000 */
[----:B------:R-:W-:Y:S01]  /*7d20*/  UMOV UR11, UR36 ;  /* 0x00000024000b7c82 */ /* 0x000fe20008000000 */
[----:B--2---:R-:W-:Y:S04]  /*7d30*/  UIADD3 UR4, UP0, UPT, UR6, 0x680, URZ ;  /* 0x0000068006047890 */ /* 0x004fe8000ff1e0ff */
[----:B------:R-:W-:Y:S09]  /*7d40*/  UIADD3.X UR5, UPT, UPT, URZ, UR7, URZ, UP0, !UPT ;  /* 0x00000007ff057290 */ /* 0x000ff200087fe4ff */
[----:B------:R2:W-:Y:S01]  /*7d50*/  UTMASTG.3D [UR8], [UR4] ;  /* 0x00000008040073b5 */ /* 0x0005e20008010000 */
[----:B------:R0:W-:Y:S01]  /*7d60*/  UTMACMDFLUSH ;  /* 0x00000000000079b7 */ /* 0x0001e20000000000 */
[----:B--2---:R-:W-:Y:S04]  /*7d70*/  DEPBAR.LE SB0, 0x1 ;  /* 0x000080400000791a */ /* 0x004fe80000000000 */
.L_x_117:
[----:B------:R-:W-:Y:S05]  /*7d80*/  BSYNC.RECONVERGENT B0 ;  /* 0x0000000000007941 */ /* 0x000fea0003800200 */
.L_x_116:
[----:B------:R-:W-:Y:S01]  /*7d90*/  BAR.SYNC.DEFER_BLOCKING 0x1, 0x80 ;  /* 0x0042000000007b1d */ /* 0x000fe20000010000 */
[----:B------:R-:W-:Y:S04]  /*7da0*/  UIADD3 UR4, UPT, UPT, UR46, 0x1, URZ ;  /* 0x000000012e047890 */ /* 0x000fe8000fffe0ff */
[----:B------:R-:W-:Y:S04]  /*7db0*/  UISETP.NE.AND UP0, UPT, UR4, 0x4, UPT ;  /* 0x000000040400788c */ /* 0x000fe8000bf05270 */
[----:B------:R-:W-:Y:S01]  /*7dc0*/  USEL UR45, UR4, URZ, UP0 ;  /* 0x000000ff042d7287 */ /* 0x000fe20008000000 */
[----:B------:R2:W-:Y:S01]  /*7dd0*/  @P6 SYNCS.ARRIVE.TRANS64.RED.A1T0 RZ, [R63+URZ], RZ ;  /* 0x000000ff3fff69a7 */ /* 0x0005e200081004ff */
[----:B------:R-:W-:Y:S01]  /*7de0*/  BSSY B1, `(.L_x_118) ;  /* 0x0000018000017945 */ /* 0x000fe20003800000 */
[----:B------:R-:W3:Y:S02]  /*7df0*/  @P6 SYNCS.PHASECHK.TRANS64.TRYWAIT P0, [R102+URZ+0x20], R103 ;  /* 0x00002067660065a7 */ /* 0x000ee400080011ff */
[----:B---3--:R-:W-:Y:S01]  /*7e00*/  @P6 SEL R60, RZ, 0x1, !P0 ;  /* 0x00000001ff3c6807 */ /* 0x008fe20004000000 */
[----:B--2---:R-:W-:Y:S06]  /*7e10*/  @!P6 BRA `(.L_x_119) ;  /* 0x000000000050e947 */ /* 0x004fec0003800000 */
        /* <DEDUP_REMOVED lines=8> */
[----:B------:R-:W-:Y:S04]  /*7ea0*/  SHF.L.U32 R5, R90, 0x1f, RZ ;  /* 0x0000001f5a057819 */ /* 0x000fe800000006ff */
[----:B------:R-:W2:Y:S02]  /*7eb0*/  SYNCS.PHASECHK.TRANS64.TRYWAIT P0, [R102+URZ+0x20], R5 ;  /* 0x00002005660075a7 */ /* 0x000ea400080011ff */
[----:B--2---:R-:W-:Y:S05]  /*7ec0*/  @!P0 BRA `(.L_x_122) ;  /* 0x0000002400508947 */ /* 0x004fea0003800000 */
.L_x_121:
[----:B------:R-:W-:Y:S05]  /*7ed0*/  BSYNC B0 ;  /* 0x0000000000007941 */ /* 0x000fea0003800000 */
.L_x_120:
[----:B------:R-:W-:Y:S02]  /*7ee0*/  ISETP.NE.AND P0, PT, R61, RZ, PT ;  /* 0x000000ff3d00720c */ /* 0x000fe40003f05270 */
[----:B------:R-:W-:Y:S11]  /*7ef0*/  IADD3 R46, PT, PT, R46, 0x1, RZ ;  /* 0x000000012e2e7810 */ /* 0x000ff60007ffe0ff */
[----:B------:R-:W-:Y:S01]  /*7f00*/  @P0 IMAD.IADD R4, R91, 0x1, R0 ;  /* 0x000000015b040824 */ /* 0x000fe200078e0200 */
[----:B------:R-:W-:Y:S05]  /*7f10*/  @P0 WARPSYNC.ALL ;  /* 0x0000000000000948 */ /* 0x000fea0003800000 */
[----:B------:R3:W4:Y:S04]  /*7f20*/  @P0 LDSM.16.M88.4 R48, [R3+UR44+0x400] ;  /* 0x0004002c0330083b */ /* 0x0007280008000200 */
[----:B------:R3:W1:Y:S04]  /*7f30*/  @P0 LDSM.16.M88.4 R56, [R2+0x400] ;  /* 0x000400000238083b */ /* 0x0006680000000200 */
[----:B------:R3:W1:Y:S04]  /*7f40*/  @P0 LDSM.16.M88.4 R64, [R0+0x400] ;  /* 0x000400000040083b */ /* 0x0006680000000200 */
[----:B------:R3:W1:Y:S02]  /*7f50*/  @P0 LDSM.16.M88.4 R72, [R4+0x400] ;  /* 0x000400000448083b */ /* 0x0006640000000200 */
.L_x_119:
[----:B------:R-:W-:Y:S05]  /*7f60*/  BSYNC B1 ;  /* 0x0000000000017941 */ /* 0x000fea0003800000 */
.L_x_118:
[----:B---3--:R-:W-:Y:S05]  /*7f70*/  VIADD R3, R39, 0x80 ;  /* 0x0000008027037836 */ /* 0x008fea0000000000 */
[----:B------:R-:W-:Y:S04]  /*7f80*/  SHF.R.U32.HI R3, RZ, 0x15, R3 ;  /* 0x00000015ff037819 */ /* 0x000fe80000011603 */
[----:B------:R-:W-:Y:S11]  /*7f90*/  LOP3.LUT P0, RZ, R3, 0x3, R82, 0x48, !PT ;  /* 0x0000000303ff7812 */ /* 0x000ff60007804852 */
[----:B------:R-:W-:Y:S02]  /*7fa0*/  @!UPT UIADD3 URZ, UPT, UPT, URZ, URZ, URZ ;  /* 0x000000fffffff290 */ /* 0x000fe4000fffe0ff */
[----:B------:R-:W-:Y:S05]  /*7fb0*/  @!P0 BRA `(.L_x_123) ;  /* 0x0000000000408947 */ /* 0x000fea0003800000 */
[----:B------:R-:W2:Y:S01]  /*7fc0*/  LDCU.64 UR8, c[0x4][0x70] ;  /* 0x01000e00ff0877ac */ /* 0x000ea20008000a00 */
[----:B------:R-:W-:Y:S01]  /*7fd0*/  MOV R3, 0x0 ;  /* 0x0000000000037802 */ /* 0x000fe20000000f00 */
[----:B------:R-:W-:Y:S02]  /*7fe0*/  HFMA2 R12, -RZ, RZ, 0, 5.9604644775390625e-08 ;  /* 0x00000001ff0c7431 */ /* 0x000fe400000001ff */
[----:B------:R-:W-:Y:S02]  /*7ff0*/  IMAD.MOV.U32 R8, RZ, RZ, 0x192 ;  /* 0x00000192ff087424 */ /* 0x000fe400078e00ff */
[----:B------:R-:W-:Y:S01]  /*8000*/  IMAD.MOV.U32 R13, RZ, RZ, RZ ;  /* 0x000000ffff0d7224 */ /* 0x000fe200078e00ff */
[----:B------:R-:W3:Y:S01]  /*8010*/  LDCU.64 UR6, c[0x4][0x78] ;  /* 0x01000f00ff0677ac */ /* 0x000ee20008000a00 */
[----:B------:R-:W1:Y:S01]  /*8020*/  LDC.64 R2, c[0x4][R3] ;  /* 0x0100000003027b82 */ /* 0x000e620000000a00 */
[----:B------:R-:W5:Y:S01]  /*8030*/  LDCU.64 UR4, c[0x4][0x10] ;  /* 0x01000200ff0477ac */ /* 0x000f620008000a00 */
[----:B--2---:R-:W-:Y:S01]  /*8040*/  MOV R5, UR9 ;  /* 0x0000000900057c02 */ /* 0x004fe20008000f00 */
[----:B------:R-:W-:Y:S01]  /*8050*/  IMAD.U32 R4, RZ, RZ, UR8 ;  /* 0x00000008ff047e24 */ /* 0x000fe2000f8e00ff */
[----:B---3--:R-:W-:Y:S01]  /*8060*/  MOV R7, UR7 ;  /* 0x0000000700077c02 */ /* 0x008fe20008000f00 */
[----:B------:R-:W-:Y:S01]  /*8070*/  IMAD.U32 R6, RZ, RZ, UR6 ;  /* 0x00000006ff067e24 */ /* 0x000fe2000f8e00ff */
[----:B-----5:R-:W-:Y:S01]  /*8080*/  MOV R11, UR5 ;  /* 0x00000005000b7c02 */ /* 0x020fe20008000f00 */
[----:B------:R-:W-:Y:S02]  /*8090*/  IMAD.U32 R10, RZ, RZ, UR4 ;  /* 0x00000004ff0a7e24 */ /* 0x000fe4000f8e00ff */
[----:B------:R-:W-:Y:S07]  /*80a0*/  LEPC R20, `(.L_x_123) ;  /* 0x000000001014794e */ /* 0x000fee0000000000 */
[----:B-1--4-:R-:W-:Y:S05]  /*80b0*/  CALL.ABS.NOINC R2 ;  /* 0x0000000002007343 */ /* 0x012fea0003c00000 */
.L_x_123:
        /* <DEDUP_REMOVED lines=10> */
[----:B--2---:R-:W1:Y:S01]  /*8160*/  LDTM.16dp256bit.x8 R4, tmem[UR4+0x80] ;  /* 0x00008004000479ee */ /* 0x004e6200081a0000 */
[----:B------:R-:W-:Y:S02]  /*8170*/  LOP3.LUT R44, R75, 0xffff0000, RZ, 0xc0, !PT ;  /* 0xffff00004b2c7812 */ /* 0x000fe400078ec0ff */
[----:B------:R-:W-:Y:S02]  /*8180*/  ISETP.NE.AND P0, PT, R93, RZ, PT ;  /* 0x000000ff5d00720c */ /* 0x000fe40003f05270 */
[----:B------:R-:W-:Y:S03]  /*8190*/  LEA R103, R46, UR44, 0x3 ;  /* 0x0000002c2e677c11 */ /* 0x000fe6000f8e18ff */
[----:B------:R-:W-:Y:S02]  /*81a0*/  @P6 LEA R52, R52, UR44, 0x3 ;  /* 0x0000002c34346c11 */ /* 0x000fe4000f8e18ff */
[----:B------:R-:W-:Y:S02]  /*81b0*/  @P6 SHF.L.U32 R102, R90, 0x1f, RZ ;  /* 0x0000001f5a666819 */ /* 0x000fe400000006ff */
[----:B------:R-:W-:Y:S04]  /*81c0*/  @P6 IADD3 R52, PT, PT, R52, 0x40, RZ ;  /* 0x0000004034346810 */ /* 0x000fe80007ffe0ff */
[----:B------:R-:W-:Y:S01]  /*81d0*/  @P6 PRMT R63, R63, 0x654, R52 ;  /* 0x000006543f3f6816 */ /* 0x000fe20000000034 */
[C---:B-1----:R-:W-:Y:S01]  /*81e0*/  FMUL R0, R38.reuse, R4 ;  /* 0x0000000426007220 */ /* 0x042fe20000400000 */
        /* <DEDUP_REMOVED lines=128> */
.L_x_125:
[----:B------:R-:W-:Y:S05]  /*89f0*/  BSYNC.RECONVERGENT B0 ;  /* 0x0000000000007941 */ /* 0x000fea0003800200 */
.L_x_124:
        /* <DEDUP_REMOVED lines=20> */
.L_x_129:
[----:B------:R-:W-:Y:S05]  /*8b40*/  BSYNC B0 ;  /* 0x0000000000007941 */ /* 0x000fea0003800000 */
.L_x_128:
[----:B------:R-:W-:Y:S11]  /*8b50*/  ISETP.NE.AND P0, PT, R61, RZ, PT ;  /* 0x000000ff3d00720c */ /* 0x000ff60003f05270 */
[----:B------:R-:W-:Y:S02]  /*8b60*/  @!UPT UIADD3 URZ, UPT, UPT, URZ, URZ, URZ ;  /* 0x000000fffffff290 */ /* 0x000fe4000fffe0ff */
[----:B--2---:R-:W-:Y:S01]  /*8b70*/  @P0 IADD3 R0, PT, PT, R91, R62, RZ ;  /* 0x0000003e5b000210 */ /* 0x004fe20007ffe0ff */
[----:B------:R-:W-:Y:S05]  /*8b80*/  @P0 WARPSYNC.ALL ;  /* 0x0000000000000948 */ /* 0x000fea0003800000 */
[----:B------:R2:W3:Y:S04]  /*8b90*/  @P0 LDSM.16.M88.4 R48, [R46+UR44+0x400] ;  /* 0x0004002c2e30083b */ /* 0x0004e80008000200 */
[----:B------:R2:W4:Y:S04]  /*8ba0*/  @P0 LDSM.16.M88.4 R56, [R2+0x400] ;  /* 0x000400000238083b */ /* 0x0005280000000200 */
[----:B------:R2:W1:Y:S04]  /*8bb0*/  @P0 LDSM.16.M88.4 R64, [R62+0x400] ;  /* 0x000400003e40083b */ /* 0x0004680000000200 */
[----:B------:R2:W1:Y:S02]  /*8bc0*/  @P0 LDSM.16.M88.4 R72, [R0+0x400] ;  /* 0x000400000048083b */ /* 0x0004640000000200 */
.L_x_127:
[----:B------:R-:W-:Y:S05]  /*8bd0*/  BSYNC B1 ;  /* 0x0000000000017941 */ /* 0x000fea0003800000 */
.L_x_126:
        /* <DEDUP_REMOVED lines=10> */
[----:B------:R-:W3:Y:S01]  /*8c80*/  LDCU.64 UR6, c[0x4][0x78] ;  /* 0x01000f00ff0677ac */ /* 0x000ee20008000a00 */
[----:B--2---:R-:W2:Y:S01]  /*8c90*/  LDC.64 R2, c[0x4][R3] ;  /* 0x0100000003027b82 */ /* 0x004ea20000000a00 */
[----:B------:R-:W4:Y:S01]  /*8ca0*/  LDCU.64 UR4, c[0x4][0x10] ;  /* 0x01000200ff0477ac */ /* 0x000f220008000a00 */
[----:B-----5:R-:W-:Y:S01]  /*8cb0*/  MOV R5, UR9 ;  /* 0x0000000900057c02 */ /* 0x020fe20008000f00 */
[----:B------:R-:W-:Y:S01]  /*8cc0*/  IMAD.U32 R4, RZ, RZ, UR8 ;  /* 0x00000008ff047e24 */ /* 0x000fe2000f8e00ff */
[----:B---3--:R-:W-:Y:S01]  /*8cd0*/  MOV R7, UR7 ;  /* 0x0000000700077c02 */ /* 0x008fe20008000f00 */
[----:B------:R-:W-:Y:S01]  /*8ce0*/  IMAD.U32 R6, RZ, RZ, UR6 ;  /* 0x00000006ff067e24 */ /* 0x000fe2000f8e00ff */
[----:B----4-:R-:W-:Y:S01]  /*8cf0*/  MOV R11, UR5 ;  /* 0x00000005000b7c02 */ /* 0x010fe20008000f00 */
[----:B------:R-:W-:Y:S02]  /*8d00*/  IMAD.U32 R10, RZ, RZ, UR4 ;  /* 0x00000004ff0a7e24 */ /* 0x000fe4000f8e00ff */
[----:B------:R-:W-:Y:S07]  /*8d10*/  LEPC R20, `(.L_x_131) ;  /* 0x000000001014794e */ /* 0x000fee0000000000 */
[----:B-12---:R-:W-:Y:S05]  /*8d20*/  CALL.ABS.NOINC R2 ;  /* 0x0000000002007343 */ /* 0x006fea0003c00000 */
.L_x_131:
[----:B------:R-:W-:Y:S01]  /*8d30*/  ISETP.NE.AND P0, PT, R93, RZ, PT ;  /* 0x000000ff5d00720c */ /* 0x000fe20003f05270 */
[----:B------:R-:W-:Y:S05]  /*8d40*/  WARPSYNC.ALL ;  /* 0x0000000000007948 */ /* 0x000fea0003800000 */
[----:B------:R-:W-:Y:S01]  /*8d50*/  R2UR UR4, R39 ;  /* 0x00000000270472ca */ /* 0x000fe200000e0000 */
[----:B------:R-:W-:Y:S01]  /*8d60*/  BSSY.RECONVERGENT B0, `(.L_x_132) ;  /* 0x000008d000007945 */ /* 0x000fe20003800200 */
[C---:B---3--:R-:W-:Y:S02]  /*8d70*/  SHF.L.U32 R40, R48.reuse, 0x10, RZ ;  /* 0x0000001030287819 */ /* 0x048fe400000006ff */
[----:B------:R-:W-:Y:S02]  /*8d80*/  LOP3.LUT R42, R48, 0xffff0000, RZ, 0xc0, !PT ;  /* 0xffff0000302a7812 */ /* 0x000fe400078ec0ff */
[C---:B------:R-:W-:Y:S02]  /*8d90*/  SHF.L.U32 R43, R49.reuse, 0x10, RZ ;  /* 0x00000010312b7819 */ /* 0x040fe400000006ff */
[----:B------:R-:W-:Y:S02]  /*8da0*/  LOP3.LUT R44, R49, 0xffff0000, RZ, 0xc0, !PT ;  /* 0xffff0000312c7812 */ /* 0x000fe400078ec0ff */
[C---:B------:R-:W-:Y:S02]  /*8db0*/  SHF.L.U32 R45, R50.reuse, 0x10, RZ ;  /* 0x00000010322d7819 */ /* 0x040fe400000006ff */
[----:B--2---:R-:W-:Y:S01]  /*8dc0*/  LOP3.LUT R46, R50, 0xffff0000, RZ, 0xc0, !PT ;  /* 0xffff0000322e7812 */ /* 0x004fe200078ec0ff */
[----:B------:R-:W2:Y:S01]  /*8dd0*/  LDTM.16dp256bit.x8 R4, tmem[UR4+0xc0] ;  /* 0x0000c004000479ee */ /* 0x000ea200081a0000 */
[C---:B------:R-:W-:Y:S01]  /*8de0*/  SHF.L.U32 R47, R51.reuse, 0x10, RZ ;  /* 0x00000010332f7819 */ /* 0x040fe200000006ff */
[----:B------:R-:W-:Y:S01]  /*8df0*/  NOP ;  /* 0x0000000000007918 */ /* 0x000fe20000000000 */
[----:B------:R-:W-:Y:S02]  /*8e00*/  LOP3.LUT R49, R51, 0xffff0000, RZ, 0xc0, !PT ;  /* 0xffff000033317812 */ /* 0x000fe400078ec0ff */
[----:B------:R-:W-:Y:S02]  /*8e10*/  R2UR UR5, R99 ;  /* 0x00000000630572ca */ /* 0x000fe400000e0000 */
[C---:B----4-:R-:W-:Y:S02]  /*8e20*/  SHF.L.U32 R48, R56.reuse, 0x10, RZ ;  /* 0x0000001038307819 */ /* 0x050fe400000006ff */
[----:B------:R-:W-:Y:S02]  /*8e30*/  LOP3.LUT R51, R56, 0xffff0000, RZ, 0xc0, !PT ;  /* 0xffff000038337812 */ /* 0x000fe400078ec0ff */
[C---:B------:R-:W-:Y:S02]  /*8e40*/  SHF.L.U32 R50, R57.reuse, 0x10, RZ ;  /* 0x0000001039327819 */ /* 0x040fe400000006ff */
[----:B-1----:R-:W-:Y:S02]  /*8e50*/  LOP3.LUT R52, R57, 0xffff0000, RZ, 0xc0, !PT ;  /* 0xffff000039347812 */ /* 0x002fe400078ec0ff */
[C---:B------:R-:W-:Y:S02]  /*8e60*/  SHF.L.U32 R53, R58.reuse, 0x10, RZ ;  /* 0x000000103a357819 */ /* 0x040fe400000006ff */
[----:B------:R-:W-:Y:S01]  /*8e70*/  LOP3.LUT R54, R58, 0xffff0000, RZ, 0xc0, !PT ;  /* 0xffff00003a367812 */ /* 0x000fe200078ec0ff */
[----:B------:R-:W-:Y:S01]  /*8e80*/  UIADD3 UR4, UPT, UPT, UR5, 0xb0, URZ ;  /* 0x000000b005047890 */ /* 0x000fe2000fffe0ff */
[C---:B------:R-:W-:Y:S02]  /*8e90*/  SHF.L.U32 R55, R59.reuse, 0x10, RZ ;  /* 0x000000103b377819 */ /* 0x040fe400000006ff */
[----:B------:R-:W-:Y:S01]  /*8ea0*/  LOP3.LUT R56, R59, 0xffff0000, RZ, 0xc0, !PT ;  /* 0xffff00003b387812 */ /* 0x000fe200078ec0ff */
[----:B------:R-:W-:Y:S01]  /*8eb0*/  UPRMT UR4, UR52, 0x654, UR4 ;  /* 0x0000065434047896 */ /* 0x000fe20008000004 */
[----:B------:R-:W-:Y:S01]  /*8ec0*/  SHF.L.U32 R57, R64, 0x10, RZ ;  /* 0x0000001040397819 */ /* 0x000fe200000006ff */
[C---:B--2---:R-:W-:Y:S01]  /*8ed0*/  FMUL R4, R38.reuse, R4 ;  /* 0x0000000426047220 */ /* 0x044fe20000400000 */
[C---:B------:R-:W-:Y:S01]  /*8ee0*/  FMUL R5, R38.reuse, R5 ;  /* 0x0000000526057220 */ /* 0x040fe20000400000 */
[----:B------:R-:W-:Y:S01]  /*8ef0*/  FMUL R6, R38, R6 ;  /* 0x0000000626067220 */ /* 0x000fe20000400000 */
[----:B------:R-:W-:Y:S01]  /*8f00*/  LOP3.LUT R58, R64, 0xffff0000, RZ, 0xc0, !PT ;  /* 0xffff0000403a7812 */ /* 0x000fe200078ec0ff */
[C---:B------:R-:W-:Y:S01]  /*8f10*/  FFMA R4, R41.reuse, R40, R4 ;  /* 0x0000002829047223 */ /* 0x040fe20000000004 */
[----:B------:R-:W-:Y:S01]  /*8f20*/  FFMA R5, R41, R42, R5 ;  /* 0x0000002a29057223 */ /* 0x000fe20000000005 */
[----:B------:R-:W-:Y:S01]  /*8f30*/  SHF.L.U32 R59, R65, 0x10, RZ ;  /* 0x00000010413b7819 */ /* 0x000fe200000006ff */
[----:B------:R-:W-:Y:S01]  /*8f40*/  SYNCS.ARRIVE.TRANS64.RED.A1T0 RZ, [UR4], RZ ;  /* 0x000000ffffff79a7 */ /* 0x000fe20008100404 */
[----:B------:R-:W-:Y:S01]  /*8f50*/  FFMA R6, R41, R43, R6 ;  /* 0x0000002b29067223 */ /* 0x000fe20000000006 */
[C---:B------:R-:W-:Y:S01]  /*8f60*/  FMUL R7, R38.reuse, R7 ;  /* 0x0000000726077220 */ /* 0x040fe20000400000 */
[----:B------:R-:W-:Y:S01]  /*8f70*/  LOP3.LUT R60, R65, 0xffff0000, RZ, 0xc0, !PT ;  /* 0xffff0000413c7812 */ /* 0x000fe200078ec0ff */
[C---:B------:R-:W-:Y:S01]  /*8f80*/  FMUL R8, R38.reuse, R8 ;  /* 0x0000000826087220 */ /* 0x040fe20000400000 */
[----:B------:R-:W-:Y:S01]  /*8f90*/  F2FP.BF16.F32.PACK_AB R104, R5, R4 ;  /* 0x000000040568723e */ /* 0x000fe200000010ff */
[C---:B------:R-:W-:Y:S01]  /*8fa0*/  FFMA R7, R41.reuse, R44, R7 ;  /* 0x0000002c29077223 */ /* 0x040fe20000000007 */
[----:B------:R-:W-:Y:S01]  /*8fb0*/  FMUL R9, R38, R9 ;  /* 0x0000000926097220 */ /* 0x000fe20000400000 */
[----:B------:R-:W-:Y:S01]  /*8fc0*/  FFMA R8, R41, R45, R8 ;  /* 0x0000002d29087223 */ /* 0x000fe20000000008 */
[----:B------:R-:W-:Y:S01]  /*8fd0*/  SHF.L.U32 R61, R66, 0x10, RZ ;  /* 0x00000010423d7819 */ /* 0x000fe200000006ff */
[C---:B------:R-:W-:Y:S01]  /*8fe0*/  FMUL R0, R38.reuse, R10 ;  /* 0x0000000a26007220 */ /* 0x040fe20000400000 */
[----:B------:R-:W-:Y:S01]  /*8ff0*/  F2FP.BF16.F32.PACK_AB R105, R7, R6 ;  /* 0x000000060769723e */ /* 0x000fe200000010ff */
[C---:B------:R-:W-:Y:S01]  /*9000*/  FFMA R9, R41.reuse, R46, R9 ;  /* 0x0000002e29097223 */ /* 0x040fe20000000009 */
[----:B------:R-:W-:Y:S01]  /*9010*/  FMUL R2, R38, R11 ;  /* 0x0000000b26027220 */ /* 0x000fe20000400000 */
[----:B------:R-:W-:Y:S01]  /*9020*/  FFMA R0, R41, R47, R0 ;  /* 0x0000002f29007223 */ /* 0x000fe20000000000 */
[----:B------:R-:W-:Y:S01]  /*9030*/  LOP3.LUT R62, R66, 0xffff0000, RZ, 0xc0, !PT ;  /* 0xffff0000423e7812 */ /* 0x000fe200078ec0ff */
[C---:B------:R-:W-:Y:S01]  /*9040*/  FMUL R3, R38.reuse, R12 ;  /* 0x0000000c26037220 */ /* 0x040fe20000400000 */
[----:B------:R-:W-:Y:S01]  /*9050*/  F2FP.BF16.F32.PACK_AB R106, R9, R8 ;  /* 0x00000008096a723e */ /* 0x000fe200000010ff */
[C---:B------:R-:W-:Y:S01]  /*9060*/  FFMA R2, R41.reuse, R49, R2 ;  /* 0x0000003129027223 */ /* 0x040fe20000000002 */
[C---:B------:R-:W-:Y:S01]  /*9070*/  FMUL R10, R38.reuse, R13 ;  /* 0x0000000d260a7220 */ /* 0x040fe20000400000 */
[----:B------:R-:W-:Y:S01]  /*9080*/  FFMA R3, R41, R48, R3 ;  /* 0x0000003029037223 */ /* 0x000fe20000000003 */
[----:B------:R-:W-:Y:S01]  /*9090*/  SHF.L.U32 R63, R67, 0x10, RZ ;  /* 0x00000010433f7819 */ /* 0x000fe200000006ff */
[----:B------:R-:W-:Y:S01]  /*90a0*/  FMUL R11, R38, R14 ;  /* 0x0000000e260b7220 */ /* 0x000fe20000400000 */
[----:B------:R-:W-:Y:S01]  /*90b0*/  F2FP.BF16.F32.PACK_AB R107, R2, R0 ;  /* 0x00000000026b723e */ /* 0x000fe200000010ff */
[C---:B------:R-:W-:Y:S01]  /*90c0*/  FFMA R10, R41.reuse, R51, R10 ;  /* 0x00000033290a7223 */ /* 0x040fe2000000000a */
[----:B------:R-:W-:Y:S01]  /*90d0*/  FMUL R15, R38, R15 ;  /* 0x0000000f260f7220 */ /* 0x000fe20000400000 */
[----:B------:R-:W-:Y:S01]  /*90e0*/  FFMA R11, R41, R50, R11 ;  /* 0x00000032290b7223 */ /* 0x000fe2000000000b */
[----:B------:R-:W-:Y:S01]  /*90f0*/  LOP3.LUT R64, R67, 0xffff0000, RZ, 0xc0, !PT ;  /* 0xffff000043407812 */ /* 0x000fe200078ec0ff */
[----:B------:R1:W-:Y:S01]  /*9100*/  STSM.16.M88.4 [R98+0x6400], R104 ;  /* 0x0064006862007844 */ /* 0x0003e20000000200 */
[----:B------:R-:W-:Y:S01]  /*9110*/  F2FP.BF16.F32.PACK_AB R108, R10, R3 ;  /* 0x000000030a6c723e */ /* 0x000fe200000010ff */
[C---:B------:R-:W-:Y:S01]  /*9120*/  FFMA R15, R41.reuse, R52, R15 ;  /* 0x00000034290f7223 */ /* 0x040fe2000000000f */
[C---:B------:R-:W-:Y:S01]  /*9130*/  FMUL R12, R38.reuse, R16 ;  /* 0x00000010260c7220 */ /* 0x040fe20000400000 */
[C---:B------:R-:W-:Y:S01]  /*9140*/  FMUL R13, R38.reuse, R17 ;  /* 0x00000011260d7220 */ /* 0x040fe20000400000 */
[----:B------:R-:W-:Y:S01]  /*9150*/  FMUL R14, R38, R18 ;  /* 0x00000012260e7220 */ /* 0x000fe20000400000 */
[----:B------:R-:W-:Y:S01]  /*9160*/  SHF.L.U32 R65, R72, 0x10, RZ ;  /* 0x0000001048417819 */ /* 0x000fe200000006ff */
[----:B------:R-:W-:Y:S01]  /*9170*/  FFMA R12, R41, R53, R12 ;  /* 0x00000035290c7223 */ /* 0x000fe2000000000c */
[----:B------:R-:W-:Y:S01]  /*9180*/  F2FP.BF16.F32.PACK_AB R109, R15, R11 ;  /* 0x0000000b0f6d723e */ /* 0x000fe200000010ff */
[C---:B------:R-:W-:Y:S01]  /*9190*/  FFMA R13, R41.reuse, R54, R13 ;  /* 0x00000036290d7223 */ /* 0x040fe2000000000d */
[----:B------:R-:W-:Y:S01]  /*91a0*/  FFMA R14, R41, R55, R14 ;  /* 0x00000037290e7223 */ /* 0x000fe2000000000e */
[----:B------:R-:W-:Y:S01]  /*91b0*/  FMUL R19, R38, R19 ;  /* 0x0000001326137220 */ /* 0x000fe20000400000 */
[----:B------:R-:W-:Y:S01]  /*91c0*/  LOP3.LUT R66, R72, 0xffff0000, RZ, 0xc0, !PT ;  /* 0xffff000048427812 */ /* 0x000fe200078ec0ff */
[C---:B------:R-:W-:Y:S01]  /*91d0*/  FMUL R16, R38.reuse, R20 ;  /* 0x0000001426107220 */ /* 0x040fe20000400000 */
[----:B------:R-:W-:Y:S01]  /*91e0*/  F2FP.BF16.F32.PACK_AB R110, R13, R12 ;  /* 0x0000000c0d6e723e */ /* 0x000fe200000010ff */
[C---:B------:R-:W-:Y:S01]  /*91f0*/  FFMA R19, R41.reuse, R56, R19 ;  /* 0x0000003829137223 */ /* 0x040fe20000000013 */
[C---:B------:R-:W-:Y:S01]  /*9200*/  FMUL R17, R38.reuse, R21 ;  /* 0x0000001526117220 */ /* 0x040fe20000400000 */
[----:B------:R-:W-:Y:S01]  /*9210*/  FFMA R16, R41, R57, R16 ;  /* 0x0000003929107223 */ /* 0x000fe20000000010 */
[----:B------:R-:W-:Y:S01]  /*9220*/  SHF.L.U32 R67, R73, 0x10, RZ ;  /* 0x0000001049437819 */ /* 0x000fe200000006ff */
[C---:B------:R-:W-:Y:S01]  /*9230*/  FMUL R18, R38.reuse, R22 ;  /* 0x0000001626127220 */ /* 0x040fe20000400000 */
[----:B------:R-:W-:Y:S01]  /*9240*/  F2FP.BF16.F32.PACK_AB R111, R19, R14 ;  /* 0x0000000e136f723e */ /* 0x000fe200000010ff */
[C---:B------:R-:W-:Y:S01]  /*9250*/  FFMA R17, R41.reuse, R58, R17 ;  /* 0x0000003a29117223 */ /* 0x040fe20000000011 */
[C---:B------:R-:W-:Y:S01]  /*9260*/  FMUL R23, R38.reuse, R23 ;  /* 0x0000001726177220 */ /* 0x040fe20000400000 */
        /* <DEDUP_REMOVED lines=12> */
[C---:B------:R-:W-:Y:S01]  /*9330*/  FMUL R27, R38.reuse, R27 ;  /* 0x0000001b261b7220 */ /* 0x040fe20000400000 */
[C---:B------:R-:W-:Y:S01]  /*9340*/  FMUL R24, R38.reuse, R28 ;  /* 0x0000001c26187220 */ /* 0x040fe20000400000 */
[C---:B------:R-:W-:Y:S01]  /*9350*/  FMUL R25, R38.reuse, R29 ;  /* 0x0000001d26197220 */ /* 0x040fe20000400000 */
[C---:B------:R-:W-:Y:S01]  /*9360*/  FFMA R22, R41.reuse, R63, R22 ;  /* 0x0000003f29167223 */ /* 0x040fe20000000016 */
[C---:B------:R-:W-:Y:S01]  /*9370*/  FMUL R26, R38.reuse, R30 ;  /* 0x0000001e261a7220 */ /* 0x040fe20000400000 */
[C---:B------:R-:W-:Y:S01]  /*9380*/  FFMA R27, R41.reuse, R64, R27 ;  /* 0x00000040291b7223 */ /* 0x040fe2000000001b */
[----:B------:R-:W-:Y:S01]  /*9390*/  FMUL R31, R38, R31 ;  /* 0x0000001f261f7220 */ /* 0x000fe20000400000 */
[C---:B------:R-:W-:Y:S01]  /*93a0*/  FFMA R24, R41.reuse, R65, R24 ;  /* 0x0000004129187223 */ /* 0x040fe20000000018 */
[----:B------:R-:W-:Y:S01]  /*93b0*/  LOP3.LUT R70, R74, 0xffff0000, RZ, 0xc0, !PT ;  /* 0xffff00004a467812 */ /* 0x000fe200078ec0ff */
[C---:B------:R-:W-:Y:S01]  /*93c0*/  FMUL R28, R38.reuse, R32 ;  /* 0x00000020261c7220 */ /* 0x040fe20000400000 */
[----:B------:R-:W-:Y:S01]  /*93d0*/  FFMA R25, R41, R66, R25 ;  /* 0x0000004229197223 */ /* 0x000fe20000000019 */
[----:B------:R-:W-:Y:S01]  /*93e0*/  SHF.L.U32 R71, R75, 0x10, RZ ;  /* 0x000000104b477819 */ /* 0x000fe200000006ff */
[C---:B------:R-:W-:Y:S01]  /*93f0*/  FMUL R29, R38.reuse, R33 ;  /* 0x00000021261d7220 */ /* 0x040fe20000400000 */
[----:B------:R-:W-:Y:S01]  /*9400*/  FFMA R26, R41, R67, R26 ;  /* 0x00000043291a7223 */ /* 0x000fe2000000001a */
[----:B------:R-:W-:Y:S01]  /*9410*/  LOP3.LUT R72, R75, 0xffff0000, RZ, 0xc0, !PT ;  /* 0xffff00004b487812 */ /* 0x000fe200078ec0ff */
        /* <DEDUP_REMOVED lines=33> */
.L_x_133:
[----:B------:R-:W-:Y:S05]  /*9630*/  BSYNC.RECONVERGENT B0 ;  /* 0x0000000000007941 */ /* 0x000fea0003800200 */
.L_x_132:
[----:B------:R-:W-:Y:S01]  /*9640*/  BAR.SYNC.DEFER_BLOCKING 0x1, 0x80 ;  /* 0x0042000000007b1d */ /* 0x000fe20000010000 */
[----:B------:R-:W-:Y:S01]  /*9650*/  UISETP.NE.AND UP0, UPT, UR47, -0x4, UPT ;  /* 0xfffffffc2f00788c */ /* 0x000fe2000bf05270 */
[----:B------:R-:W-:Y:S08]  /*9660*/  IADD3 R0, PT, PT, R36, 0x1, RZ ;  /* 0x0000000124007810 */ /* 0x000ff00007ffe0ff */
[----:B------:R-:W-:Y:S05]  /*9670*/  BRA.U !UP0, `(.L_x_134) ;  /* 0x0000000108287547 */ /* 0x000fea000b800000 */
[----:B------:R-:W-:Y:S01]  /*9680*/  ISETP.NE.AND P0, PT, R96, RZ, PT ;  /* 0x000000ff6000720c */ /* 0x000fe20003f05270 */
[----:B------:R-:W-:Y:S01]  /*9690*/  IMAD.U32 R3, RZ, RZ, UR46 ;  /* 0x0000002eff037e24 */ /* 0x000fe2000f8e00ff */
[----:B------:R-:W-:Y:S01]  /*96a0*/  UIADD3 UR4, UPT, UPT, UR46, 0x1, URZ ;  /* 0x000000012e047890 */ /* 0x000fe2000fffe0ff */
[----:B------:R-:W-:Y:S03]  /*96b0*/  IMAD.U32 R2, RZ, RZ, UR52 ;  /* 0x00000034ff027e24 */ /* 0x000fe6000f8e00ff */
[----:B------:R-:W-:Y:S04]  /*96c0*/  UISETP.NE.AND UP0, UPT, UR4, 0x4, UPT ;  /* 0x000000040400788c */ /* 0x000fe8000bf05270 */
[----:B------:R-:W-:Y:S03]  /*96d0*/  USEL UR46, UR4, URZ, UP0 ;  /* 0x000000ff042e7287 */ /* 0x000fe60008000000 */
[----:B------:R-:W-:Y:S05]  /*96e0*/  @P0 LEA R3, R3, UR44, 0x3 ;  /* 0x0000002c03030c11 */ /* 0x000fea000f8e18ff */
[----:B------:R-:W-:Y:S05]  /*96f0*/  @P0 VIADD R3, R3, 0x40 ;  /* 0x0000004003030836 */ /* 0x000fea0000000000 */
[----:B------:R-:W-:Y:S04]  /*9700*/  @P0 PRMT R2, R2, 0x654, R3 ;  /* 0x0000065402020816 */ /* 0x000fe80000000003 */
[----:B------:R2:W-:Y:S03]  /*9710*/  @P0 SYNCS.ARRIVE.TRANS64.RED.A1T0 RZ, [R2+URZ], RZ ;  /* 0x000000ff02ff09a7 */ /* 0x0005e600081004ff */
.L_x_134:
[----:B------:R-:W-:Y:S01]  /*9720*/  R2UR UR4, R83 ;  /* 0x00000000530472ca */ /* 0x000fe200000e0000 */
[----:B------:R-:W-:Y:S01]  /*9730*/  UISETP.NE.AND UP0, UPT, UR62, URZ, UPT ;  /* 0x000000ff3e00728c */ /* 0x000fe2000bf05270 */
[----:B------:R-:W-:Y:S01]  /*9740*/  ISETP.NE.AND P0, PT, R87, 0x2, PT ;  /* 0x000000025700780c */ /* 0x000fe20003f05270 */
[----:B------:R-:W-:Y:S01]  /*9750*/  UIADD3 UR16, UPT, UPT, UR38, UR63, URZ ;  /* 0x0000003f26107290 */ /* 0x000fe2000fffe0ff */
[----:B------:R-:W-:Y:S01]  /*9760*/  ISETP.NE.AND P1, PT, R0, 0x4, PT ;  /* 0x000000040000780c */ /* 0x000fe20003f25270 */
[----:B------:R-:W-:Y:S01]  /*9770*/  UIADD3 UR47, UPT, UPT, UR47, 0x4, URZ ;  /* 0x000000042f2f7890 */ /* 0x000fe2000fffe0ff */
[----:B------:R-:W-:Y:S01]  /*9780*/  SEL R3, RZ, 0x1, P0 ;  /* 0x00000001ff037807 */ /* 0x000fe20000000000 */
[----:B------:R-:W-:Y:S01]  /*9790*/  UMOV UR36, UR61 ;  /* 0x0000003d00247c82 */ /* 0x000fe20008000000 */
[----:B--2---:R-:W-:Y:S02]  /*97a0*/  SEL R2, RZ, 0x1, P1 ;  /* 0x00000001ff027807 */ /* 0x004fe40000800000 */
[----:B------:R-:W-:Y:S02]  /*97b0*/  LOP3.LUT R88, R88, R3, RZ, 0x3c, !PT ;  /* 0x0000000358587212 */ /* 0x000fe400078e3cff */
[----:B------:R-:W-:Y:S01]  /*97c0*/  LOP3.LUT R89, R89, R2, RZ, 0x3c, !PT ;  /* 0x0000000259597212 */ /* 0x000fe200078e3cff */
[----:B------:R-:W-:Y:S01]  /*97d0*/  UIADD3 UR20, UPT, UPT, UR37, UR4, URZ ;  /* 0x0000000425147290 */ /* 0x000fe2000fffe0ff */
[----:B------:R-:W-:Y:S02]  /*97e0*/  SEL R87, R87, RZ, P0 ;  /* 0x000000ff57577207 */ /* 0x000fe40000000000 */
[----:B------:R-:W-:Y:S01]  /*97f0*/  SEL R36, R0, RZ, P1 ;  /* 0x000000ff00247207 */ /* 0x000fe20000800000 */
[----:B------:R-:W-:Y:S08]  /*9800*/  BRA.U UP0, `(.L_x_135) ;  /* 0xffffffbd00907547 */ /* 0x000ff0000b83ffff */
[----:B------:R-:W-:-:S13]  /*9810*/  R2UR UR4, R84 ;  /* 0x00000000540472ca */ /* 0x000fda00000e0000 */
[----:B------:R-:W-:-:S09]  /*9820*/  UISETP.NE.AND UP0, UPT, UR4, URZ, UPT ;  /* 0x000000ff0400728c */ /* 0x000fd2000bf05270 */
[----:B------:R-:W-:Y:S05]  /*9830*/  BRA.U !UP0, `(.L_x_136) ;  /* 0x0000000108487547 */ /* 0x000fea000b800000 */
[----:B------:R-:W2:Y:S02]  /*9840*/  LDCU.64 UR4, c[0x0][0x890] ;  /* 0x00011200ff0477ac */ /* 0x000ea40008000a00 */
[----:B--2---:R-:W-:-:S04]  /*9850*/  UISETP.NE.U32.AND UP0, UPT, UR4, URZ, UPT ;  /* 0x000000ff0400728c */ /* 0x004fc8000bf05070 */
[----:B------:R-:W-:-:S09]  /*9860*/  UISETP.NE.AND.EX UP0, UPT, UR5, URZ, UPT, UP0 ;  /* 0x000000ff0500728c */ /* 0x000fd2000bf05300 */
[----:B------:R-:W-:Y:S05]  /*9870*/  BRA.U UP0, `(.L_x_137) ;  /* 0x00000001000c7547 */ /* 0x000fea000b800000 */
[----:B------:R-:W-:-:S13]  /*9880*/  FSETP.NEU.AND P0, PT, R41, RZ, PT ;  /* 0x000000ff2900720b */ /* 0x000fda0003f0d000 */
[----:B------:R-:W-:Y:S05]  /*9890*/  @!P0 EXIT ;  /* 0x000000000000894d */ /* 0x000fea0003800000 */
[----:B------:R-:W-:Y:S05]  /*98a0*/  BRA `(.L_x_136) ;  /* 0x00000000002c7947 */ /* 0x000fea0003800000 */
.L_x_137:
[----:B------:R-:W-:Y:S01]  /*98b0*/  ISETP.NE.AND P0, PT, R86, RZ, PT ;  /* 0x000000ff5600720c */ /* 0x000fe20003f05270 */
[----:B------:R-:W-:-:S12]  /*98c0*/  BSSY.RECONVERGENT B0, `(.L_x_136) ;  /* 0x0000009000007945 */ /* 0x000fd80003800200 */
[----:B------:R-:W-:Y:S05]  /*98d0*/  @P0 BRA `(.L_x_138) ;  /* 0x0000000000140947 */ /* 0x000fea0003800000 */
[----:B------:R-:W2:Y:S02]  /*98e0*/  LDCU.64 UR4, c[0x0][0x888] ;  /* 0x00011100ff0477ac */ /* 0x000ea40008000a00 */
[----:B--2---:R-:W-:-:S04]  /*98f0*/  ISETP.NE.U32.AND P0, PT, RZ, UR4, PT ;  /* 0x00000004ff007c0c */ /* 0x004fc8000bf05070 */
[----:B------:R-:W-:-:S13]  /*9900*/  ISETP.NE.AND.EX P0, PT, RZ, UR5, PT, P0 ;  /* 0x00000005ff007c0c */ /* 0x000fda000bf05300 */
[----:B------:R-:W-:Y:S05]  /*9910*/  @!P0 EXIT ;  /* 0x000000000000894d */ /* 0x000fea0003800000 */
[----:B------:R-:W-:Y:S05]  /*9920*/  BRA `(.L_x_139) ;  /* 0x0000000000087947 */ /* 0x000fea0003800000 */
.L_x_138:
[----:B------:R-:W-:-:S13]  /*9930*/  FSETP.NEU.AND P0, PT, R41, RZ, PT ;  /* 0x000000ff2900720b */ /* 0x000fda0003f0d000 */
[----:B------:R-:W-:Y:S05]  /*9940*/  @!P0 EXIT ;  /* 0x000000000000894d */ /* 0x000fea0003800000 */
.L_x_139:
[----:B------:R-:W-:Y:S05]  /*9950*/  BSYNC.RECONVERGENT B0 ;  /* 0x0000000000007941 */ /* 0x000fea0003800200 */
.L_x_136:
[----:B------:R-:W-:Y:S01]  /*9960*/  ULEA UR4, UR46, UR44, 0x3 ;  /* 0x0000002c2e047291 */ /* 0x000fe2000f8e18ff */
[----:B------:R-:W-:-:S04]  /*9970*/  DEPBAR.LE SB0, 0x0 ;  /* 0x000080000000791a */ /* 0x000fc80000000000 */
[----:B------:R-:W-:-:S04]  /*9980*/  UIADD3 UR4, UPT, UPT, UR4, 0x40, URZ ;  /* 0x0000004004047890 */ /* 0x000fc8000fffe0ff */
[----:B------:R-:W-:-:S09]  /*9990*/  UPRMT UR4, UR52, 0x654, UR4 ;  /* 0x0000065434047896 */ /* 0x000fd20008000004 */
[----:B------:R-:W-:Y:S01]  /*99a0*/  SYNCS.ARRIVE.TRANS64.RED.A1T0 RZ, [UR4], RZ ;  /* 0x000000ffffff79a7 */ /* 0x000fe20008100404 */
[----:B------:R-:W-:Y:S05]  /*99b0*/  EXIT ;  /* 0x000000000000794d */ /* 0x000fea0003800000 */
.L_x_24:
[----:B--2---:R2:W3:Y:S02]  /*99c0*/  SYNCS.PHASECHK.TRANS64.TRYWAIT P0, [R3+URZ+0xe0], R2 ;  /* 0x0000e002030075a7 */ /* 0x0044e400080011ff */
[----:B---3--:R-:W-:Y:S05]  /*99d0*/  @!P0 NANOSLEEP.SYNCS 0x989680 ;  /* 0x009896800000895d */ /* 0x008fea0003900000 */
[----:B------:R-:W3:Y:S02]  /*99e0*/  @!P0 SYNCS.PHASECHK.TRANS64 P0, [R3+URZ+0xe0], R2 ;  /* 0x0000e002030085a7 */ /* 0x000ee400080010ff */
[----:B---3--:R-:W-:Y:S05]  /*99f0*/  @!P0 BRA `(.L_x_24) ;  /* 0xfffffffc00f08947 */ /* 0x008fea000383ffff */
[----:B------:R-:W-:Y:S05]  /*9a00*/  BRA `(.L_x_140) ;  /* 0xffffff7c00e87947 */ /* 0x000fea000383ffff */
.L_x_27:
[----:B-1----:R-:W-:-:S07]  /*9a10*/  MOV R0, UR33 ;  /* 0x0000002100007c02 */ /* 0x002fce0008000f00 */
.L_x_141:
[----:B-1----:R1:W2:Y:S02]  /*9a20*/  SYNCS.PHASECHK.TRANS64.TRYWAIT P0, [R0+URZ+0x10], R3 ;  /* 0x00001003000075a7 */ /* 0x0022a400080011ff */
[----:B--2---:R-:W-:Y:S05]  /*9a30*/  @!P0 NANOSLEEP.SYNCS 0x989680 ;  /* 0x009896800000895d */ /* 0x004fea0003900000 */
[----:B------:R-:W2:Y:S02]  /*9a40*/  @!P0 SYNCS.PHASECHK.TRANS64 P0, [R0+URZ+0x10], R3 ;  /* 0x00001003000085a7 */ /* 0x000ea400080010ff */
[----:B--2---:R-:W-:Y:S05]  /*9a50*/  @!P0 BRA `(.L_x_141) ;  /* 0xfffffffc00f08947 */ /* 0x004fea000383ffff */
[----:B------:R-:W-:Y:S05]  /*9a60*/  BRA `(.L_x_26) ;  /* 0xffffff8000347947 */ /* 0x000fea000383ffff */
.L_x_36:
[----:B-1----:R-:W-:-:S07]  /*9a70*/  MOV R0, UR33 ;  /* 0x0000002100007c02 */ /* 0x002fce0008000f00 */
.L_x_142:
[----:B-1----:R1:W2:Y:S02]  /*9a80*/  SYNCS.PHASECHK.TRANS64.TRYWAIT P0, [R0+URZ+0x10], R3 ;  /* 0x00001003000075a7 */ /* 0x0022a400080011ff */
[----:B--2---:R-:W-:Y:S05]  /*9a90*/  @!P0 NANOSLEEP.SYNCS 0x989680 ;  /* 0x009896800000895d */ /* 0x004fea0003900000 */
[----:B------:R-:W2:Y:S02]  /*9aa0*/  @!P0 SYNCS.PHASECHK.TRANS64 P0, [R0+URZ+0x10], R3 ;  /* 0x00001003000085a7 */ /* 0x000ea400080010ff */
[----:B--2---:R-:W-:Y:S05]  /*9ab0*/  @!P0 BRA `(.L_x_142) ;  /* 0xfffffffc00f08947 */ /* 0x004fea000383ffff */
[----:B------:R-:W-:Y:S05]  /*9ac0*/  BRA `(.L_x_35) ;  /* 0xffffff8400407947 */ /* 0x000fea000383ffff */
.L_x_43:
[----:B-1----:R1:W4:Y:S02]  /*9ad0*/  SYNCS.PHASECHK.TRANS64.TRYWAIT P0, [R3+URZ+0x70], R0 ;  /* 0x00007000030075a7 */ /* 0x00232400080011ff */
[----:B----4-:R-:W-:Y:S05]  /*9ae0*/  @!P0 NANOSLEEP.SYNCS 0x989680 ;  /* 0x009896800000895d */ /* 0x010fea0003900000 */
[----:B------:R-:W4:Y:S02]  /*9af0*/  @!P0 SYNCS.PHASECHK.TRANS64 P0, [R3+URZ+0x70], R0 ;  /* 0x00007000030085a7 */ /* 0x000f2400080010ff */
[----:B----4-:R-:W-:Y:S05]  /*9b00*/  @!P0 BRA `(.L_x_43) ;  /* 0xfffffffc00f08947 */ /* 0x010fea000383ffff */
[----:B------:R-:W-:Y:S05]  /*9b10*/  BRA `(.L_x_143) ;  /* 0xffffff88002c7947 */ /* 0x000fea000383ffff */
.L_x_47:
[----:B-1----:R-:W-:-:S07]  /*9b20*/  MOV R0, UR4 ;  /* 0x0000000400007c02 */ /* 0x002fce0008000f00 */
.L_x_144:
[----:B-1----:R1:W2:Y:S02]  /*9b30*/  SYNCS.PHASECHK.TRANS64.TRYWAIT P0, [R0+URZ], R3 ;  /* 0x00000003000075a7 */ /* 0x0022a400080011ff */
[----:B--2---:R-:W-:Y:S05]  /*9b40*/  @!P0 NANOSLEEP.SYNCS 0x989680 ;  /* 0x009896800000895d */ /* 0x004fea0003900000 */
[----:B------:R-:W2:Y:S02]  /*9b50*/  @!P0 SYNCS.PHASECHK.TRANS64 P0, [R0+URZ], R3 ;  /* 0x00000003000085a7 */ /* 0x000ea400080010ff */
[----:B--2---:R-:W-:Y:S05]  /*9b60*/  @!P0 BRA `(.L_x_144) ;  /* 0xfffffffc00f08947 */ /* 0x004fea000383ffff */
[----:B------:R-:W-:Y:S05]  /*9b70*/  BRA `(.L_x_145) ;  /* 0xffffff8c00d47947 */ /* 0x000fea000383ffff */
.L_x_50:
[----:B--2---:R2:W3:Y:S02]  /*9b80*/  SYNCS.PHASECHK.TRANS64.TRYWAIT P0, [R2+URZ+0xd0], R5 ;  /* 0x0000d005020075a7 */ /* 0x0044e400080011ff */
[----:B---3--:R-:W-:Y:S05]  /*9b90*/  @!P0 NANOSLEEP.SYNCS 0x989680 ;  /* 0x009896800000895d */ /* 0x008fea0003900000 */
[----:B------:R-:W3:Y:S02]  /*9ba0*/  @!P0 SYNCS.PHASECHK.TRANS64 P0, [R2+URZ+0xd0], R5 ;  /* 0x0000d005020085a7 */ /* 0x000ee400080010ff */
[----:B---3--:R-:W-:Y:S05]  /*9bb0*/  @!P0 BRA `(.L_x_50) ;  /* 0xfffffffc00f08947 */ /* 0x008fea000383ffff */
[----:B------:R-:W-:Y:S05]  /*9bc0*/  BRA `(.L_x_146) ;  /* 0xffffff9000307947 */ /* 0x000fea000383ffff */
.L_x_51:
[----:B------:R-:W-:-:S07]  /*9bd0*/  MOV R2, UR4 ;  /* 0x0000000400027c02 */ /* 0x000fce0008000f00 */
.L_x_147:
[----:B--2---:R2:W3:Y:S02]  /*9be0*/  SYNCS.PHASECHK.TRANS64.TRYWAIT P0, [R2+URZ+0x80], R5 ;  /* 0x00008005020075a7 */ /* 0x0044e400080011ff */
[----:B---3--:R-:W-:Y:S05]  /*9bf0*/  @!P0 NANOSLEEP.SYNCS 0x989680 ;  /* 0x009896800000895d */ /* 0x008fea0003900000 */
[----:B------:R-:W3:Y:S02]  /*9c00*/  @!P0 SYNCS.PHASECHK.TRANS64 P0, [R2+URZ+0x80], R5 ;  /* 0x00008005020085a7 */ /* 0x000ee400080010ff */
[----:B---3--:R-:W-:Y:S05]  /*9c10*/  @!P0 BRA `(.L_x_147) ;  /* 0xfffffffc00f08947 */ /* 0x008fea000383ffff */
[----:B------:R-:W-:Y:S05]  /*9c20*/  BRA `(.L_x_148) ;  /* 0xffffff9000407947 */ /* 0x000fea000383ffff */
.L_x_52:
[----:B--2---:R2:W3:Y:S02]  /*9c30*/  SYNCS.PHASECHK.TRANS64.TRYWAIT P1, [R2+URZ+0x70], R5 ;  /* 0x00007005020075a7 */ /* 0x0044e400080211ff */
[----:B---3--:R-:W-:Y:S05]  /*9c40*/  @!P1 NANOSLEEP.SYNCS 0x989680 ;  /* 0x009896800000995d */ /* 0x008fea0003900000 */
[----:B------:R-:W3:Y:S02]  /*9c50*/  @!P1 SYNCS.PHASECHK.TRANS64 P1, [R2+URZ+0x70], R5 ;  /* 0x00007005020095a7 */ /* 0x000ee400080210ff */
[----:B---3--:R-:W-:Y:S05]  /*9c60*/  @!P1 BRA `(.L_x_52) ;  /* 0xfffffffc00f09947 */ /* 0x008fea000383ffff */
[----:B------:R-:W-:Y:S05]  /*9c70*/  BRA `(.L_x_149) ;  /* 0xffffff9000707947 */ /* 0x000fea000383ffff */
.L_x_55:
[----:B------:R-:W-:-:S07]  /*9c80*/  MOV R0, UR4 ;  /* 0x0000000400007c02 */ /* 0x000fce0008000f00 */
.L_x_150:
[----:B--2---:R2:W3:Y:S02]  /*9c90*/  SYNCS.PHASECHK.TRANS64.TRYWAIT P0, [R0+URZ+0x80], R3 ;  /* 0x00008003000075a7 */ /* 0x0044e400080011ff */
[----:B---3--:R-:W-:Y:S05]  /*9ca0*/  @!P0 NANOSLEEP.SYNCS 0x989680 ;  /* 0x009896800000895d */ /* 0x008fea0003900000 */
[----:B------:R-:W3:Y:S02]  /*9cb0*/  @!P0 SYNCS.PHASECHK.TRANS64 P0, [R0+URZ+0x80], R3 ;  /* 0x00008003000085a7 */ /* 0x000ee400080010ff */
[----:B---3--:R-:W-:Y:S05]  /*9cc0*/  @!P0 BRA `(.L_x_150) ;  /* 0xfffffffc00f08947 */ /* 0x008fea000383ffff */
[----:B------:R-:W-:Y:S05]  /*9cd0*/  BRA `(.L_x_54) ;  /* 0xffffff9000c47947 */ /* 0x000fea000383ffff */
.L_x_62:
[----:B-1----:R1:W2:Y:S02]  /*9ce0*/  SYNCS.PHASECHK.TRANS64.TRYWAIT P1, [R0+URZ+0x70], R5 ;  /* 0x00007005000075a7 */ /* 0x0022a400080211ff */
[----:B--2---:R-:W-:Y:S05]  /*9cf0*/  @!P1 NANOSLEEP.SYNCS 0x989680 ;  /* 0x009896800000995d */ /* 0x004fea0003900000 */
[----:B------:R-:W2:Y:S02]  /*9d00*/  @!P1 SYNCS.PHASECHK.TRANS64 P1, [R0+URZ+0x70], R5 ;  /* 0x00007005000095a7 */ /* 0x000ea400080210ff */
[----:B--2---:R-:W-:Y:S05]  /*9d10*/  @!P1 BRA `(.L_x_62) ;  /* 0xfffffffc00f09947 */ /* 0x004fea000383ffff */
[----:B------:R-:W-:Y:S05]  /*9d20*/  BRA `(.L_x_151) ;  /* 0xffffff9800587947 */ /* 0x000fea000383ffff */
.L_x_63:
[----:B------:R-:W-:-:S07]  /*9d30*/  MOV R3, UR46 ;  /* 0x0000002e00037c02 */ /* 0x000fce0008000f00 */
.L_x_152:
[----:B-1----:R1:W2:Y:S02]  /*9d40*/  SYNCS.PHASECHK.TRANS64.TRYWAIT P0, [R3+URZ+0xb0], R0 ;  /* 0x0000b000030075a7 */ /* 0x0022a400080011ff */
[----:B--2---:R-:W-:Y:S05]  /*9d50*/  @!P0 NANOSLEEP.SYNCS 0x989680 ;  /* 0x009896800000895d */ /* 0x004fea0003900000 */
[----:B------:R-:W2:Y:S02]  /*9d60*/  @!P0 SYNCS.PHASECHK.TRANS64 P0, [R3+URZ+0xb0], R0 ;  /* 0x0000b000030085a7 */ /* 0x000ea400080010ff */
[----:B--2---:R-:W-:Y:S05]  /*9d70*/  @!P0 BRA `(.L_x_152) ;  /* 0xfffffffc00f08947 */ /* 0x004fea000383ffff */
[----:B------:R-:W-:Y:S05]  /*9d80*/  BRA `(.L_x_153) ;  /* 0xffffff9800a87947 */ /* 0x000fea000383ffff */
.L_x_66:
[----:B------:R-:W-:Y:S07]  /*9d90*/  MOV R0, UR7 ;  /* 0x0000000700007c02 */ /* 0x000fee0008000f00 */
.L_x_154:
[----:B-1----:R1:W2:Y:S02]  /*9da0*/  SYNCS.PHASECHK.TRANS64.TRYWAIT P0, [R0+URZ], R3 ;  /* 0x00000003000075a7 */ /* 0x0022a400080011ff */
[----:B--2---:R-:W-:Y:S05]  /*9db0*/  @!P0 NANOSLEEP.SYNCS 0x989680 ;  /* 0x009896800000895d */ /* 0x004fea0003900000 */
[----:B------:R-:W2:Y:S02]  /*9dc0*/  @!P0 SYNCS.PHASECHK.TRANS64 P0, [R0+URZ], R3 ;  /* 0x00000003000085a7 */ /* 0x000ea400080010ff */
[----:B--2---:R-:W-:Y:S05]  /*9dd0*/  @!P0 BRA `(.L_x_154) ;  /* 0xfffffffc00f08947 */ /* 0x004fea000383ffff */
[----:B------:R-:W-:Y:S05]  /*9de0*/  BRA `(.L_x_65) ;  /* 0xffffff9800c47947 */ /* 0x000fea000383ffff */
.L_x_69:
[----:B------:R-:W-:-:S07]  /*9df0*/  MOV R0, UR4 ;  /* 0x0000000400007c02 */ /* 0x000fce0008000f00 */
.L_x_155:
[----:B--2---:R2:W4:Y:S02]  /*9e00*/  SYNCS.PHASECHK.TRANS64.TRYWAIT P0, [R0+URZ], R3 ;  /* 0x00000003000075a7 */ /* 0x00452400080011ff */
[----:B----4-:R-:W-:Y:S05]  /*9e10*/  @!P0 NANOSLEEP.SYNCS 0x989680 ;  /* 0x009896800000895d */ /* 0x010fea0003900000 */
[----:B------:R-:W4:Y:S02]  /*9e20*/  @!P0 SYNCS.PHASECHK.TRANS64 P0, [R0+URZ], R3 ;  /* 0x00000003000085a7 */ /* 0x000f2400080010ff */
[----:B----4-:R-:W-:Y:S05]  /*9e30*/  @!P0 BRA `(.L_x_155) ;  /* 0xfffffffc00f08947 */ /* 0x010fea000383ffff */
[----:B------:R-:W-:Y:S05]  /*9e40*/  BRA `(.L_x_156) ;  /* 0xffffff9c00f07947 */ /* 0x000fea000383ffff */
.L_x_70:
[----:B------:R-:W-:-:S07]  /*9e50*/  MOV R0, UR5 ;  /* 0x0000000500007c02 */ /* 0x000fce0008000f00 */
.L_x_157:
[----:B-1----:R1:W2:Y:S02]  /*9e60*/  SYNCS.PHASECHK.TRANS64.TRYWAIT P0, [R0+URZ], R3 ;  /* 0x00000003000075a7 */ /* 0x0022a400080011ff */
[----:B--2---:R-:W-:Y:S05]  /*9e70*/  @!P0 NANOSLEEP.SYNCS 0x989680 ;  /* 0x009896800000895d */ /* 0x004fea0003900000 */
[----:B------:R-:W2:Y:S02]  /*9e80*/  @!P0 SYNCS.PHASECHK.TRANS64 P0, [R0+URZ], R3 ;  /* 0x00000003000085a7 */ /* 0x000ea400080010ff */
[----:B--2---:R-:W-:Y:S05]  /*9e90*/  @!P0 BRA `(.L_x_157) ;  /* 0xfffffffc00f08947 */ /* 0x004fea000383ffff */
[----:B------:R-:W-:Y:S05]  /*9ea0*/  BRA `(.L_x_158) ;  /* 0xffffff9c00fc7947 */ /* 0x000fea000383ffff */
.L_x_71:
[----:B------:R-:W-:-:S07]  /*9eb0*/  MOV R0, UR5 ;  /* 0x0000000500007c02 */ /* 0x000fce0008000f00 */
.L_x_159:
[----:B-1----:R1:W2:Y:S02]  /*9ec0*/  SYNCS.PHASECHK.TRANS64.TRYWAIT P0, [R0+URZ], R3 ;  /* 0x00000003000075a7 */ /* 0x0022a400080011ff */
[----:B--2---:R-:W-:Y:S05]  /*9ed0*/  @!P0 NANOSLEEP.SYNCS 0x989680 ;  /* 0x009896800000895d */ /* 0x004fea0003900000 */
[----:B------:R-:W2:Y:S02]  /*9ee0*/  @!P0 SYNCS.PHASECHK.TRANS64 P0, [R0+URZ], R3 ;  /* 0x00000003000085a7 */ /* 0x000ea400080010ff */
[----:B--2---:R-:W-:Y:S05]  /*9ef0*/  @!P0 BRA `(.L_x_159) ;  /* 0xfffffffc00f08947 */ /* 0x004fea000383ffff */
[----:B------:R-:W-:Y:S05]  /*9f00*/  BRA `(.L_x_160) ;  /* 0xffffffa000087947 */ /* 0x000fea000383ffff */
.L_x_72:
[----:B------:R-:W-:-:S07]  /*9f10*/  MOV R0, UR4 ;  /* 0x0000000400007c02 */ /* 0x000fce0008000f00 */
.L_x_161:
[----:B-1----:R1:W2:Y:S02]  /*9f20*/  SYNCS.PHASECHK.TRANS64.TRYWAIT P0, [R0+URZ], R3 ;  /* 0x00000003000075a7 */ /* 0x0022a400080011ff */
[----:B--2---:R-:W-:Y:S05]  /*9f30*/  @!P0 NANOSLEEP.SYNCS 0x989680 ;  /* 0x009896800000895d */ /* 0x004fea0003900000 */
[----:B------:R-:W2:Y:S02]  /*9f40*/  @!P0 SYNCS.PHASECHK.TRANS64 P0, [R0+URZ], R3 ;  /* 0x00000003000085a7 */ /* 0x000ea400080010ff */
[----:B--2---:R-:W-:Y:S05]  /*9f50*/  @!P0 BRA `(.L_x_161) ;  /* 0xfffffffc00f08947 */ /* 0x004fea000383ffff */
[----:B------:R-:W-:Y:S05]  /*9f60*/  BRA `(.L_x_162) ;  /* 0xffffffa000147947 */ /* 0x000fea000383ffff */
.L_x_77:
[----:B---3--:R3:W4:Y:S02]  /*9f70*/  SYNCS.PHASECHK.TRANS64.TRYWAIT P0, [R12+URZ+0x70], R9 ;  /* 0x000070090c0075a7 */ /* 0x00872400080011ff */
[----:B----4-:R-:W-:Y:S05]  /*9f80*/  @!P0 NANOSLEEP.SYNCS 0x989680 ;  /* 0x009896800000895d */ /* 0x010fea0003900000 */
[----:B------:R-:W4:Y:S02]  /*9f90*/  @!P0 SYNCS.PHASECHK.TRANS64 P0, [R12+URZ+0x70], R9 ;  /* 0x000070090c0085a7 */ /* 0x000f2400080010ff */
[----:B----4-:R-:W-:Y:S05]  /*9fa0*/  @!P0 BRA `(.L_x_77) ;  /* 0xfffffffc00f08947 */ /* 0x010fea000383ffff */
[----:B------:R-:W-:Y:S05]  /*9fb0*/  BRA `(.L_x_163) ;  /* 0xffffffa400347947 */ /* 0x000fea000383ffff */
.L_x_80:
[----:B------:R-:W-:Y:S07]  /*9fc0*/  MOV R0, UR21 ;  /* 0x0000001500007c02 */ /* 0x000fee0008000f00 */
.L_x_164:
[----:B-1----:R1:W3:Y:S02]  /*9fd0*/  SYNCS.PHASECHK.TRANS64.TRYWAIT P2, [R0+URZ+0x68], R11 ;  /* 0x0000680b000075a7 */ /* 0x0022e400080411ff */
[----:B---3--:R-:W-:Y:S05]  /*9fe0*/  @!P2 NANOSLEEP.SYNCS 0x989680 ;  /* 0x009896800000a95d */ /* 0x008fea0003900000 */
[----:B------:R-:W3:Y:S02]  /*9ff0*/  @!P2 SYNCS.PHASECHK.TRANS64 P2, [R0+URZ+0x68], R11 ;  /* 0x0000680b0000a5a7 */ /* 0x000ee400080410ff */
[----:B---3--:R-:W-:Y:S05]  /*a000*/  @!P2 BRA `(.L_x_164) ;  /* 0xfffffffc00f0a947 */ /* 0x008fea000383ffff */
[----:B------:R-:W-:Y:S05]  /*a010*/  BRA `(.L_x_79) ;  /* 0xffffffa8009c7947 */ /* 0x000fea000383ffff */
.L_x_83:
[----:B---3--:R-:W-:Y:S07]  /*a020*/  MOV R0, UR21 ;  /* 0x0000001500007c02 */ /* 0x008fee0008000f00 */
.L_x_165:
[----:B-1----:R1:W3:Y:S02]  /*a030*/  SYNCS.PHASECHK.TRANS64.TRYWAIT P0, [R0+URZ+0x40], R9 ;  /* 0x00004009000075a7 */ /* 0x0022e400080011ff */
[----:B---3--:R-:W-:Y:S05]  /*a040*/  @!P0 NANOSLEEP.SYNCS 0x989680 ;  /* 0x009896800000895d */ /* 0x008fea0003900000 */
[----:B------:R-:W3:Y:S02]  /*a050*/  @!P0 SYNCS.PHASECHK.TRANS64 P0, [R0+URZ+0x40], R9 ;  /* 0x00004009000085a7 */ /* 0x000ee400080010ff */
[----:B---3--:R-:W-:Y:S05]  /*a060*/  @!P0 BRA `(.L_x_165) ;  /* 0xfffffffc00f08947 */ /* 0x008fea000383ffff */
[----:B------:R-:W-:Y:S05]  /*a070*/  BRA `(.L_x_166) ;  /* 0xffffffa800f87947 */ /* 0x000fea000383ffff */
.L_x_84:
[----:B------:R-:W-:Y:S07]  /*a080*/  MOV R0, UR21 ;  /* 0x0000001500007c02 */ /* 0x000fee0008000f00 */
.L_x_167:
[----:B-1----:R1:W3:Y:S02]  /*a090*/  SYNCS.PHASECHK.TRANS64.TRYWAIT P0, [R0+URZ+0x48], R9 ;  /* 0x00004809000075a7 */ /* 0x0022e400080011ff */
[----:B---3--:R-:W-:Y:S05]  /*a0a0*/  @!P0 NANOSLEEP.SYNCS 0x989680 ;  /* 0x009896800000895d */ /* 0x008fea0003900000 */
[----:B------:R-:W3:Y:S02]  /*a0b0*/  @!P0 SYNCS.PHASECHK.TRANS64 P0, [R0+URZ+0x48], R9 ;  /* 0x00004809000085a7 */ /* 0x000ee400080010ff */
[----:B---3--:R-:W-:Y:S05]  /*a0c0*/  @!P0 BRA `(.L_x_167) ;  /* 0xfffffffc00f08947 */ /* 0x008fea000383ffff */
[----:B------:R-:W-:Y:S05]  /*a0d0*/  BRA `(.L_x_168) ;  /* 0xffffffac00347947 */ /* 0x000fea000383ffff */
.L_x_85:
[----:B------:R-:W-:Y:S07]  /*a0e0*/  MOV R0, UR21 ;  /* 0x0000001500007c02 */ /* 0x000fee0008000f00 */
.L_x_169:
[----:B-1----:R1:W3:Y:S02]  /*a0f0*/  SYNCS.PHASECHK.TRANS64.TRYWAIT P0, [R0+URZ+0x50], R9 ;  /* 0x00005009000075a7 */ /* 0x0022e400080011ff */
[----:B---3--:R-:W-:Y:S05]  /*a100*/  @!P0 NANOSLEEP.SYNCS 0x989680 ;  /* 0x009896800000895d */ /* 0x008fea0003900000 */
[----:B------:R-:W3:Y:S02]  /*a110*/  @!P0 SYNCS.PHASECHK.TRANS64 P0, [R0+URZ+0x50], R9 ;  /* 0x00005009000085a7 */ /* 0x000ee400080010ff */
[----:B---3--:R-:W-:Y:S05]  /*a120*/  @!P0 BRA `(.L_x_169) ;  /* 0xfffffffc00f08947 */ /* 0x008fea000383ffff */
[----:B------:R-:W-:Y:S05]  /*a130*/  BRA `(.L_x_170) ;  /* 0xffffffac007c7947 */ /* 0x000fea000383ffff */
.L_x_86:
[----:B------:R-:W-:Y:S07]  /*a140*/  MOV R0, UR21 ;  /* 0x0000001500007c02 */ /* 0x000fee0008000f00 */
.L_x_171:
[----:B-1----:R1:W3:Y:S02]  /*a150*/  SYNCS.PHASECHK.TRANS64.TRYWAIT P0, [R0+URZ+0x58], R9 ;  /* 0x00005809000075a7 */ /* 0x0022e400080011ff */
[----:B---3--:R-:W-:Y:S05]  /*a160*/  @!P0 NANOSLEEP.SYNCS 0x989680 ;  /* 0x009896800000895d */ /* 0x008fea0003900000 */
[----:B------:R-:W3:Y:S02]  /*a170*/  @!P0 SYNCS.PHASECHK.TRANS64 P0, [R0+URZ+0x58], R9 ;  /* 0x00005809000085a7 */ /* 0x000ee400080010ff */
[----:B---3--:R-:W-:Y:S05]  /*a180*/  @!P0 BRA `(.L_x_171) ;  /* 0xfffffffc00f08947 */ /* 0x008fea000383ffff */
[----:B------:R-:W-:Y:S05]  /*a190*/  BRA `(.L_x_172) ;  /* 0xffffffac00c07947 */ /* 0x000fea000383ffff */
.L_x_88:
[----:B------:R-:W-:-:S07]  /*a1a0*/  MOV R0, UR21 ;  /* 0x0000001500007c02 */ /* 0x000fce0008000f00 */
.L_x_173:
[----:B-1----:R1:W4:Y:S02]  /*a1b0*/  SYNCS.PHASECHK.TRANS64.TRYWAIT P0, [R0+URZ+0x40], R3 ;  /* 0x00004003000075a7 */ /* 0x00232400080011ff */
[----:B----4-:R-:W-:Y:S05]  /*a1c0*/  @!P0 NANOSLEEP.SYNCS 0x989680 ;  /* 0x009896800000895d */ /* 0x010fea0003900000 */
[----:B------:R-:W4:Y:S02]  /*a1d0*/  @!P0 SYNCS.PHASECHK.TRANS64 P0, [R0+URZ+0x40], R3 ;  /* 0x00004003000085a7 */ /* 0x000f2400080010ff */
[----:B----4-:R-:W-:Y:S05]  /*a1e0*/  @!P0 BRA `(.L_x_173) ;  /* 0xfffffffc00f08947 */ /* 0x010fea000383ffff */
[----:B------:R-:W-:Y:S05]  /*a1f0*/  BRA `(.L_x_174) ;  /* 0xffffffb000347947 */ /* 0x000fea000383ffff */
.L_x_89:
[----:B-1----:R-:W-:-:S07]  /*a200*/  MOV R0, UR21 ;  /* 0x0000001500007c02 */ /* 0x002fce0008000f00 */
.L_x_175:
[----:B-1----:R1:W4:Y:S02]  /*a210*/  SYNCS.PHASECHK.TRANS64.TRYWAIT P0, [R0+URZ+0x48], R3 ;  /* 0x00004803000075a7 */ /* 0x00232400080011ff */
[----:B----4-:R-:W-:Y:S05]  /*a220*/  @!P0 NANOSLEEP.SYNCS 0x989680 ;  /* 0x009896800000895d */ /* 0x010fea0003900000 */
[----:B------:R-:W4:Y:S02]  /*a230*/  @!P0 SYNCS.PHASECHK.TRANS64 P0, [R0+URZ+0x48], R3 ;  /* 0x00004803000085a7 */ /* 0x000f2400080010ff */
[----:B----4-:R-:W-:Y:S05]  /*a240*/  @!P0 BRA `(.L_x_175) ;  /* 0xfffffffc00f08947 */ /* 0x010fea000383ffff */
[----:B------:R-:W-:Y:S05]  /*a250*/  BRA `(.L_x_176) ;  /* 0xffffffb000247947 */ /* 0x000fea000383ffff */
.L_x_90:
[----:B-1----:R-:W-:-:S07]  /*a260*/  MOV R0, UR21 ;  /* 0x0000001500007c02 */ /* 0x002fce0008000f00 */
.L_x_177:
[----:B-1----:R1:W4:Y:S02]  /*a270*/  SYNCS.PHASECHK.TRANS64.TRYWAIT P0, [R0+URZ+0x50], R3 ;  /* 0x00005003000075a7 */ /* 0x00232400080011ff */
[----:B----4-:R-:W-:Y:S05]  /*a280*/  @!P0 NANOSLEEP.SYNCS 0x989680 ;  /* 0x009896800000895d */ /* 0x010fea0003900000 */
[----:B------:R-:W4:Y:S02]  /*a290*/  @!P0 SYNCS.PHASECHK.TRANS64 P0, [R0+URZ+0x50], R3 ;  /* 0x00005003000085a7 */ /* 0x000f2400080010ff */
[----:B----4-:R-:W-:Y:S05]  /*a2a0*/  @!P0 BRA `(.L_x_177) ;  /* 0xfffffffc00f08947 */ /* 0x010fea000383ffff */
[----:B------:R-:W-:Y:S05]  /*a2b0*/  BRA `(.L_x_178) ;  /* 0xffffffb000147947 */ /* 0x000fea000383ffff */
.L_x_92:
[----:B-1----:R1:W2:Y:S02]  /*a2c0*/  SYNCS.PHASECHK.TRANS64.TRYWAIT P0, [R3+URZ+0x70], R0 ;  /* 0x00007000030075a7 */ /* 0x0022a400080011ff */
[----:B--2---:R-:W-:Y:S05]  /*a2d0*/  @!P0 NANOSLEEP.SYNCS 0x989680 ;  /* 0x009896800000895d */ /* 0x004fea0003900000 */
[----:B------:R-:W2:Y:S02]  /*a2e0*/  @!P0 SYNCS.PHASECHK.TRANS64 P0, [R3+URZ+0x70], R0 ;  /* 0x00007000030085a7 */ /* 0x000ea400080010ff */
[----:B--2---:R-:W-:Y:S05]  /*a2f0*/  @!P0 BRA `(.L_x_92) ;  /* 0xfffffffc00f08947 */ /* 0x004fea000383ffff */
[----:B------:R-:W-:Y:S05]  /*a300*/  BRA `(.L_x_179) ;  /* 0xffffffb000e47947 */ /* 0x000fea000383ffff */
.L_x_103:
[----:B-1----:R-:W-:Y:S04]  /*a310*/  MOV R0, UR44 ;  /* 0x0000002c00007c02 */ /* 0x002fe80008000f00 */
[----:B------:R1:W2:Y:S03]  /*a320*/  SYNCS.PHASECHK.TRANS64.TRYWAIT P1, [R0+URZ+0x20], R3 ;  /* 0x00002003000075a7 */ /* 0x0002a600080211ff */
[----:B--2---:R-:W-:Y:S05]  /*a330*/  @!P1 NANOSLEEP.SYNCS 0x989680 ;  /* 0x009896800000995d */ /* 0x004fea0003900000 */
[----:B------:R-:W2:Y:S02]  /*a340*/  @!P1 SYNCS.PHASECHK.TRANS64 P1, [R0+URZ+0x20], R3 ;  /* 0x00002003000095a7 */ /* 0x000ea400080210ff */
[----:B--2---:R-:W-:Y:S05]  /*a350*/  @!P1 BRA `(.L_x_103) ;  /* 0xfffffffc00ec9947 */ /* 0x004fea000383ffff */
[----:B------:R-:W-:Y:S05]  /*a360*/  BRA `(.L_x_102) ;  /* 0xffffffc000847947 */ /* 0x000fea000383ffff */
.L_x_105:
[----:B-1----:R1:W4:Y:S02]  /*a370*/  SYNCS.PHASECHK.TRANS64.TRYWAIT P0, [R99+URZ+0x90], R2 ;  /* 0x00009002630075a7 */ /* 0x00232400080011ff */
[----:B----4-:R-:W-:Y:S05]  /*a380*/  @!P0 NANOSLEEP.SYNCS 0x989680 ;  /* 0x009896800000895d */ /* 0x010fea0003900000 */
[----:B------:R-:W4:Y:S02]  /*a390*/  @!P0 SYNCS.PHASECHK.TRANS64 P0, [R99+URZ+0x90], R2 ;  /* 0x00009002630085a7 */ /* 0x000f2400080010ff */
[----:B----4-:R-:W-:Y:S05]  /*a3a0*/  @!P0 BRA `(.L_x_105) ;  /* 0xfffffffc00f08947 */ /* 0x010fea000383ffff */
[----:B------:R-:W-:Y:S05]  /*a3b0*/  BRA `(.L_x_104) ;  /* 0xffffffc000b07947 */ /* 0x000fea000383ffff */
.L_x_114:
[----:B--2---:R2:W3:Y:S02]  /*a3c0*/  SYNCS.PHASECHK.TRANS64.TRYWAIT P0, [R3+URZ+0x20], R0 ;  /* 0x00002000030075a7 */ /* 0x0044e400080011ff */
[----:B---3--:R-:W-:Y:S05]  /*a3d0*/  @!P0 NANOSLEEP.SYNCS 0x989680 ;  /* 0x009896800000895d */ /* 0x008fea0003900000 */
[----:B------:R-:W3:Y:S02]  /*a3e0*/  @!P0 SYNCS.PHASECHK.TRANS64 P0, [R3+URZ+0x20], R0 ;  /* 0x00002000030085a7 */ /* 0x000ee400080010ff */
[----:B---3--:R-:W-:Y:S05]  /*a3f0*/  @!P0 BRA `(.L_x_114) ;  /* 0xfffffffc00f08947 */ /* 0x008fea000383ffff */
[----:B------:R-:W-:Y:S05]  /*a400*/  BRA `(.L_x_113) ;  /* 0xffffffcc00947947 */ /* 0x000fea000383ffff */
.L_x_122:
[----:B--2---:R2:W3:Y:S02]  /*a410*/  SYNCS.PHASECHK.TRANS64.TRYWAIT P0, [R102+URZ+0x20], R5 ;  /* 0x00002005660075a7 */ /* 0x0044e400080011ff */
[----:B---3--:R-:W-:Y:S05]  /*a420*/  @!P0 NANOSLEEP.SYNCS 0x989680 ;  /* 0x009896800000895d */ /* 0x008fea0003900000 */
[----:B------:R-:W3:Y:S02]  /*a430*/  @!P0 SYNCS.PHASECHK.TRANS64 P0, [R102+URZ+0x20], R5 ;  /* 0x00002005660085a7 */ /* 0x000ee400080010ff */
[----:B---3--:R-:W-:Y:S05]  /*a440*/  @!P0 BRA `(.L_x_122) ;  /* 0xfffffffc00f08947 */ /* 0x008fea000383ffff */
[----:B------:R-:W-:Y:S05]  /*a450*/  BRA `(.L_x_121) ;  /* 0xffffffd8009c7947 */ /* 0x000fea000383ffff */
.L_x_130:
[----:B--2---:R2:W3:Y:S02]  /*a460*/  SYNCS.PHASECHK.TRANS64.TRYWAIT P0, [R103+URZ+0x20], R0 ;  /* 0x00002000670075a7 */ /* 0x0044e400080011ff */
[----:B---3--:R-:W-:Y:S05]  /*a470*/  @!P0 NANOSLEEP.SYNCS 0x989680 ;  /* 0x009896800000895d */ /* 0x008fea0003900000 */
[----:B------:R-:W3:Y:S02]  /*a480*/  @!P0 SYNCS.PHASECHK.TRANS64 P0, [R103+URZ+0x20], R0 ;  /* 0x00002000670085a7 */ /* 0x000ee400080010ff */
[----:B---3--:R-:W-:Y:S05]  /*a490*/  @!P0 BRA `(.L_x_130) ;  /* 0xfffffffc00f08947 */ /* 0x008fea000383ffff */
[----:B------:R-:W-:Y:S05]  /*a4a0*/  BRA `(.L_x_129) ;  /* 0xffffffe400a47947 */ /* 0x000fea000383ffff */
        .weak           $__internal_0_$__cuda_sm10x_tcgen05_guardrail_trap_col_being_dealloced_not_returned_by_alloc
        .type           $__internal_0_$__cuda_sm10x_tcgen05_guardrail_trap_col_being_dealloced_not_returned_by_alloc,@function
        .size           $__internal_0_$__cuda_sm10x_tcgen05_guardrail_trap_col_being_dealloced_not_returned_by_alloc,($__internal_1_$__cuda_sm10x_tcgen05_guardrail_trap_phase_invalid_during_alloc - $__internal_0_$__cuda_sm10x_tcgen05_guardrail_trap_col_being_dealloced_not_returned_by_alloc)
$__internal_0_$__cuda_sm10x_tcgen05_guardrail_trap_col_being_dealloced_not_returned_by_alloc:
[----:B------:R-:W-:Y:S05]  /*a4b0*/  BPT.TRAP 0x1 ;  /* 0x000000040000795c */ /* 0x000fea0000300000 */
[----:B------:R-:W-:-:S04]  /*a4c0*/  HFMA2 R3, -RZ, RZ, 0, 0 ;  /* 0x00000000ff037431 */ /* 0x000fc800000001ff */
[----:B------:R-:W-:Y:S05]  /*a4d0*/  RET.REL.NODEC R2 `(_ZN7cutlass13device_kernelINS_4gemm6kernel13GemmUniversalIN4cute5tupleIJiiiiEEENS1_10collective13CollectiveMmaINS1_35MainloopSm100TmaUmmaWarpSpecializedILi2ELi2ELi4ENS5_IJNS4_1CILi2EEESB_NSA_ILi1EEEEEEEENS5_IJNSA_ILi64EEENSA_ILi256EEENSA_ILi128EEEEEENS_10bfloat16_tENS5_IJlSC_lEEESJ_SK_NS4_8TiledMMAINS4_8MMA_AtomIJNS4_20SM100_MMA_F16BF16_SSISJ_SJ_fLi64ELi256ELNS4_4UMMA5MajorE0ELSP_0ELNSO_7ScaleInE0ELSQ_0EEEEEENS4_6LayoutINS5_IJSC_SC_SC_EEENS5_IJNSA_ILi0EEESV_SV_EEEEENS5_IJNS4_10UnderscoreESY_SY_EEEEENS4_23SM90_TMA_LOAD_MULTICASTENS4_14ComposedLayoutINS4_7SwizzleILi3ELi4ELi3EEENS4_18smem_ptr_flag_bitsILi16EEENST_INS5_IJNSA_ILi8EEESF_EEENS5_IJSF_SC_EEEEEEEvNS4_8identityES11_S1B_vS1C_EENS_8epilogue10collective18CollectiveEpilogueINS1E_23Sm100TmaWarpSpecializedILi4ELi2ELi32ELb1ELb0EEEJSI_NS5_IJNST_ISF_SC_EES1J_EEESJ_SK_SJ_SK_NS1E_6fusion15FusionCallbacksIS1I_NS1L_17LinearCombinationISJ_fSJ_fLNS_15FloatRoundStyleE2EEESI_S1K_JEEENS4_5SM1004TMEM4LOAD26SM100_TMEM_LOAD_16dp256b8xENS4_13SM90_TMA_LOADES1B_NS4_17SM75_U32x4_LDSM_NENS4_14SM90_TMA_STOREES1B_NS4_17SM90_U32x4_STSM_NENS4_39AutoVectorizingCopyWithAssumedAlignmentILi128EEEEEEvvEEEEvNT_6ParamsE) ;  /* 0xffffff5802c87950 */ /* 0x000fea0003c3ffff */
        .weak           $__internal_1_$__cuda_sm10x_tcgen05_guardrail_trap_phase_invalid_during_alloc
        .type           $__internal_1_$__cuda_sm10x_tcgen05_guardrail_trap_phase_invalid_during_alloc,@function
        .size           $__internal_1_$__cuda_sm10x_tcgen05_guardrail_trap_phase_invalid_during_alloc,($__internal_2_$__cuda_sm10x_tcgen05_guardrail_trap_unallocated_columns_being_dealloced - $__internal_1_$__cuda_sm10x_tcgen05_guardrail_trap_phase_invalid_during_alloc)
$__internal_1_$__cuda_sm10x_tcgen05_guardrail_trap_phase_invalid_during_alloc:
[----:B------:R-:W-:Y:S05]  /*a4e0*/  BPT.TRAP 0x1 ;  /* 0x000000040000795c */ /* 0x000fea0000300000 */
[----:B------:R-:W-:-:S04]  /*a4f0*/  MOV R5, 0x0 ;  /* 0x0000000000057802 */ /* 0x000fc80000000f00 */
[----:B------:R-:W-:Y:S05]  /*a500*/  RET.REL.NODEC R4 `(_ZN7cutlass13device_kernelINS_4gemm6kernel13GemmUniversalIN4cute5tupleIJiiiiEEENS1_10collective13CollectiveMmaINS1_35MainloopSm100TmaUmmaWarpSpecializedILi2ELi2ELi4ENS5_IJNS4_1CILi2EEESB_NSA_ILi1EEEEEEEENS5_IJNSA_ILi64EEENSA_ILi256EEENSA_ILi128EEEEEENS_10bfloat16_tENS5_IJlSC_lEEESJ_SK_NS4_8TiledMMAINS4_8MMA_AtomIJNS4_20SM100_MMA_F16BF16_SSISJ_SJ_fLi64ELi256ELNS4_4UMMA5MajorE0ELSP_0ELNSO_7ScaleInE0ELSQ_0EEEEEENS4_6LayoutINS5_IJSC_SC_SC_EEENS5_IJNSA_ILi0EEESV_SV_EEEEENS5_IJNS4_10UnderscoreESY_SY_EEEEENS4_23SM90_TMA_LOAD_MULTICASTENS4_14ComposedLayoutINS4_7SwizzleILi3ELi4ELi3EEENS4_18smem_ptr_flag_bitsILi16EEENST_INS5_IJNSA_ILi8EEESF_EEENS5_IJSF_SC_EEEEEEEvNS4_8identityES11_S1B_vS1C_EENS_8epilogue10collective18CollectiveEpilogueINS1E_23Sm100TmaWarpSpecializedILi4ELi2ELi32ELb1ELb0EEEJSI_NS5_IJNST_ISF_SC_EES1J_EEESJ_SK_SJ_SK_NS1E_6fusion15FusionCallbacksIS1I_NS1L_17LinearCombinationISJ_fSJ_fLNS_15FloatRoundStyleE2EEESI_S1K_JEEENS4_5SM1004TMEM4LOAD26SM100_TMEM_LOAD_16dp256b8xENS4_13SM90_TMA_LOADES1B_NS4_17SM75_U32x4_LDSM_NENS4_14SM90_TMA_STOREES1B_NS4_17SM90_U32x4_STSM_NENS4_39AutoVectorizingCopyWithAssumedAlignmentILi128EEEEEEvvEEEEvNT_6ParamsE) ;  /* 0xffffff5804bc7950 */ /* 0x000fea0003c3ffff */
        .weak           $__internal_2_$__cuda_sm10x_tcgen05_guardrail_trap_unallocated_columns_being_dealloced
        .type           $__internal_2_$__cuda_sm10x_tcgen05_guardrail_trap_unallocated_columns_being_dealloced,@function
        .size           $__internal_2_$__cuda_sm10x_tcgen05_guardrail_trap_unallocated_columns_being_dealloced,(.L_x_181 - $__internal_2_$__cuda_sm10x_tcgen05_guardrail_trap_unallocated_columns_being_dealloced)
$__internal_2_$__cuda_sm10x_tcgen05_guardrail_trap_unallocated_columns_being_dealloced:
[----:B------:R-:W-:Y:S05]  /*a510*/  BPT.TRAP 0x1 ;  /* 0x000000040000795c */ /* 0x000fea0000300000 */
[----:B------:R-:W-:-:S04]  /*a520*/  HFMA2 R3, -RZ, RZ, 0, 0 ;  /* 0x00000000ff037431 */ /* 0x000fc800000001ff */
[----:B------:R-:W-:Y:S05]  /*a530*/  RET.REL.NODEC R2 `(_ZN7cutlass13device_kernelINS_4gemm6kernel13GemmUniversalIN4cute5tupleIJiiiiEEENS1_10collective13CollectiveMmaINS1_35MainloopSm100TmaUmmaWarpSpecializedILi2ELi2ELi4ENS5_IJNS4_1CILi2EEESB_NSA_ILi1EEEEEEEENS5_IJNSA_ILi64EEENSA_ILi256EEENSA_ILi128EEEEEENS_10bfloat16_tENS5_IJlSC_lEEESJ_SK_NS4_8TiledMMAINS4_8MMA_AtomIJNS4_20SM100_MMA_F16BF16_SSISJ_SJ_fLi64ELi256ELNS4_4UMMA5MajorE0ELSP_0ELNSO_7ScaleInE0ELSQ_0EEEEEENS4_6LayoutINS5_IJSC_SC_SC_EEENS5_IJNSA_ILi0EEESV_SV_EEEEENS5_IJNS4_10UnderscoreESY_SY_EEEEENS4_23SM90_TMA_LOAD_MULTICASTENS4_14ComposedLayoutINS4_7SwizzleILi3ELi4ELi3EEENS4_18smem_ptr_flag_bitsILi16EEENST_INS5_IJNSA_ILi8EEESF_EEENS5_IJSF_SC_EEEEEEEvNS4_8identityES11_S1B_vS1C_EENS_8epilogue10collective18CollectiveEpilogueINS1E_23Sm100TmaWarpSpecializedILi4ELi2ELi32ELb1ELb0EEEJSI_NS5_IJNST_ISF_SC_EES1J_EEESJ_SK_SJ_SK_NS1E_6fusion15FusionCallbacksIS1I_NS1L_17LinearCombinationISJ_fSJ_fLNS_15FloatRoundStyleE2EEESI_S1K_JEEENS4_5SM1004TMEM4LOAD26SM100_TMEM_LOAD_16dp256b8xENS4_13SM90_TMA_LOADES1B_NS4_17SM75_U32x4_LDSM_NENS4_14SM90_TMA_STOREES1B_NS4_17SM90_U32x4_STSM_NENS4_39AutoVectorizingCopyWithAssumedAlignmentILi128EEEEEEvvEEEEvNT_6ParamsE) ;  /* 0xffffff5802b07950 */ /* 0x000fea0003c3ffff */
.L_x_180:
[----:B------:R-:W-:-:S00]  /*a540*/  BRA `(.L_x_180) ;  /* 0xfffffffc00fc7947 */ /* 0x000fc0000383ffff */
[----:B------:R-:W-:-:S00]  /*a550*/  NOP ;  /* 0x0000000000007918 */ /* 0x000fc00000000000 */
        /* <DEDUP_REMOVED lines=10> */
.L_x_181:


//--------------------- .nv.global.init           --------------------------
	.section	.nv.global.init,"aw",@progbits
.nv.global.init:
	.type		$str$27,@object
	.size		$str$27,($str$28 - $str$27)
$str$27:
        /*0000*/ 	.byte	0x28, 0x61, 0x64, 0x64, 0x72, 0x65, 0x73, 0x73, 0x20, 0x26, 0x20, 0x6d, 0x61, 0x73, 0x6b, 0x29
        /*0010*/ 	.byte	0x20, 0x3d, 0x3d, 0x20, 0x30, 0x00
	.type		$str$28,@object
	.size		$str$28,($str$26 - $str$28)
$str$28:
        /*0016*/ 	.byte	0x2f, 0x74, 0x6d, 0x70, 0x2f, 0x63, 0x75, 0x74, 0x6c, 0x61, 0x73, 0x73, 0x5f, 0x73, 0x77, 0x65
        /*0026*/ 	.byte	0x65, 0x70, 0x5f, 0x73, 0x72, 0x63, 0x2f, 0x69, 0x6e, 0x63, 0x6c, 0x75, 0x64, 0x65, 0x2f, 0x63
        /*0036*/ 	.byte	0x75, 0x74, 0x65, 0x2f, 0x70, 0x6f, 0x69, 0x6e, 0x74, 0x65, 0x72, 0x5f, 0x66, 0x6c, 0x61, 0x67
        /*0046*/ 	.byte	0x67, 0x65, 0x64, 0x2e, 0x68, 0x70, 0x70, 0x00
	.type		$str$26,@object
	.size		$str$26,($str$25 - $str$26)
$str$26:
        /*004e*/ 	.byte	0x2f, 0x74, 0x6d, 0x70, 0x2f, 0x63, 0x75, 0x74, 0x6c, 0x61, 0x73, 0x73, 0x5f, 0x73, 0x77, 0x65
        /*005e*/ 	.byte	0x65, 0x70, 0x5f, 0x73, 0x72, 0x63, 0x2f, 0x69, 0x6e, 0x63, 0x6c, 0x75, 0x64, 0x65, 0x2f, 0x63
        /*006e*/ 	.byte	0x75, 0x74, 0x65, 0x2f, 0x61, 0x74, 0x6f, 0x6d, 0x2f, 0x63, 0x6f, 0x70, 0x79, 0x5f, 0x74, 0x72
        /*007e*/ 	.byte	0x61, 0x69, 0x74, 0x73, 0x5f, 0x73, 0x6d, 0x31, 0x30, 0x30, 0x2e, 0x68, 0x70, 0x70, 0x00
	.type		$str$25,@object
	.size		$str$25,(__unnamed_1 - $str$25)
$str$25:
        /*008d*/ 	.byte	0x28, 0x28, 0x75, 0x69, 0x6e, 0x74, 0x33, 0x32, 0x5f, 0x74, 0x28, 0x74, 0x68, 0x72, 0x65, 0x61
        /*009d*/ 	.byte	0x64, 0x49, 0x64, 0x78, 0x2e, 0x78, 0x29, 0x20, 0x2f, 0x20, 0x33, 0x32, 0x29, 0x20, 0x25, 0x20
        /*00ad*/ 	.byte	0x34, 0x29, 0x20, 0x3d, 0x3d, 0x20, 0x28, 0x28, 0x28, 0x74, 0x6d, 0x65, 0x6d, 0x5f, 0x61, 0x64
        /*00bd*/ 	.byte	0x64, 0x72, 0x20, 0x3e, 0x3e, 0x20, 0x31, 0x36, 0x29, 0x20, 0x2f, 0x20, 0x33, 0x32, 0x29, 0x20
        /*00cd*/ 	.byte	0x25, 0x20, 0x34, 0x29, 0x00
	.type		__unnamed_1,@object
	.size		__unnamed_1,(__unnamed_2 - __unnamed_1)
__unnamed_1:
        /*00d2*/ 	.byte	0x61, 0x75, 0x74, 0x6f, 0x20, 0x63, 0x75, 0x74, 0x65, 0x3a, 0x3a, 0x61, 0x73, 0x5f, 0x70, 0x6f
        /* <DEDUP_REMOVED lines=24> */
        /*0262*/ 	.byte	0x30, 0x39, 0x36, 0x3e, 0x3e, 0x3e, 0x3e, 0x5d, 0x00
	.type		__unnamed_2,@object
	.size		__unnamed_2,(.L_2 - __unnamed_2)
__unnamed_2:
        /* <DEDUP_REMOVED lines=46> */
        /*054b*/ 	.byte	0x75, 0x74, 0x65, 0x3a, 0x3a, 0x43, 0x3c, 0x30, 0x3e, 0x3e, 0x3e, 0x3e, 0x5d, 0x00
.L_2:


//--------------------- .nv.shared._ZN7cutlass13device_kernelINS_4gemm6kernel13GemmUniversalIN4cute5tupleIJiiiiEEENS1_10collective13CollectiveMmaINS1_35MainloopSm100TmaUmmaWarpSpecializedILi2ELi2ELi4ENS5_IJNS4_1CILi2EEESB_NSA_ILi1EEEEEEEENS5_IJNSA_ILi64EEENSA_ILi256EEENSA_ILi128EEEEEENS_10bfloat16_tENS5_IJlSC_lEEESJ_SK_NS4_8TiledMMAINS4_8MMA_AtomIJNS4_20SM100_MMA_F16BF16_SSISJ_SJ_fLi64ELi256ELNS4_4UMMA5MajorE0ELSP_0ELNSO_7ScaleInE0ELSQ_0EEEEEENS4_6LayoutINS5_IJSC_SC_SC_EEENS5_IJNSA_ILi0EEESV_SV_EEEEENS5_IJNS4_10UnderscoreESY_SY_EEEEENS4_23SM90_TMA_LOAD_MULTICASTENS4_14ComposedLayoutINS4_7SwizzleILi3ELi4ELi3EEENS4_18smem_ptr_flag_bitsILi16EEENST_INS5_IJNSA_ILi8EEESF_EEENS5_IJSF_SC_EEEEEEEvNS4_8identityES11_S1B_vS1C_EENS_8epilogue10collective18CollectiveEpilogueINS1E_23Sm100TmaWarpSpecializedILi4ELi2ELi32ELb1ELb0EEEJSI_NS5_IJNST_ISF_SC_EES1J_EEESJ_SK_SJ_SK_NS1E_6fusion15FusionCallbacksIS1I_NS1L_17LinearCombinationISJ_fSJ_fLNS_15FloatRoundStyleE2EEESI_S1K_JEEENS4_5SM1004TMEM4LOAD26SM100_TMEM_LOAD_16dp256b8xENS4_13SM90_TMA_LOADES1B_NS4_17SM75_U32x4_LDSM_NENS4_14SM90_TMA_STOREES1B_NS4_17SM90_U32x4_STSM_NENS4_39AutoVectorizingCopyWithAssumedAlignmentILi128EEEEEEvvEEEEvNT_6ParamsE --------------------------
	.section	.nv.shared._ZN7cutlass13device_kernelINS_4gemm6kernel13GemmUniversalIN4cute5tupleIJiiiiEEENS1_10collective13CollectiveMmaINS1_35MainloopSm100TmaUmmaWarpSpecializedILi2ELi2ELi4ENS5_IJNS4_1CILi2EEESB_NSA_ILi1EEEEEEEENS5_IJNSA_ILi64EEENSA_ILi256EEENSA_ILi128EEEEEENS_10bfloat16_tENS5_IJlSC_lEEESJ_SK_NS4_8TiledMMAINS4_8MMA_AtomIJNS4_20SM100_MMA_F16BF16_SSISJ_SJ_fLi64ELi256ELNS4_4UMMA5MajorE0ELSP_0ELNSO_7ScaleInE0ELSQ_0EEEEEENS4_6LayoutINS5_IJSC_SC_SC_EEENS5_IJNSA_ILi0EEESV_SV_EEEEENS5_IJNS4_10UnderscoreESY_SY_EEEEENS4_23SM90_TMA_LOAD_MULTICASTENS4_14ComposedLayoutINS4_7SwizzleILi3ELi4ELi3EEENS4_18smem_ptr_flag_bitsILi16EEENST_INS5_IJNSA_ILi8EEESF_EEENS5_IJSF_SC_EEEEEEEvNS4_8identityES11_S1B_vS1C_EENS_8epilogue10collective18CollectiveEpilogueINS1E_23Sm100TmaWarpSpecializedILi4ELi2ELi32ELb1ELb0EEEJSI_NS5_IJNST_ISF_SC_EES1J_EEESJ_SK_SJ_SK_NS1E_6fusion15FusionCallbacksIS1I_NS1L_17LinearCombinationISJ_fSJ_fLNS_15FloatRoundStyleE2EEESI_S1K_JEEENS4_5SM1004TMEM4LOAD26SM100_TMEM_LOAD_16dp256b8xENS4_13SM90_TMA_LOADES1B_NS4_17SM75_U32x4_LDSM_NENS4_14SM90_TMA_STOREES1B_NS4_17SM90_U32x4_STSM_NENS4_39AutoVectorizingCopyWithAssumedAlignmentILi128EEEEEEvvEEEEvNT_6ParamsE,"aw",@nobits
	.sectionflags	@""
	.align	16
	.zero		1024


//--------------------- .nv.shared.reserved.0     --------------------------
	.section	.nv.shared.reserved.0,"aw",@nobits
	.weak		__nv_reservedSMEM_offset_0_alias
	.size		__nv_reservedSMEM_offset_0_alias, 0, 64
	.other		__nv_reservedSMEM_offset_0_alias,@"STO_CUDA_RESERVED_SHARED STV_DEFAULT"
__nv_reservedSMEM_offset_0_alias:
	.zero		0
.nv.shared.reserved.0:
	.zero		64
	.weak		__nv_reservedSMEM_tcgen05_partition
	.type		__nv_reservedSMEM_tcgen05_partition,@object
	.size		__nv_reservedSMEM_tcgen05_partition,(.L_0 - __nv_reservedSMEM_tcgen05_partition)
__nv_reservedSMEM_tcgen05_partition:
	.zero		32
.L_0:


//--------------------- .nv.global                --------------------------
	.section	.nv.global,"aw",@nobits
.nv.global:
	.type		_ZN40_INTERNAL_0fbc5fb5_4_k_cu_a2dbdb04_258314cute1_E,@object
	.size		_ZN40_INTERNAL_0fbc5fb5_4_k_cu_a2dbdb04_258314cute1_E,(_ZN40_INTERNAL_0fbc5fb5_4_k_cu_a2dbdb04_258314cuda3std3__45__cpo6cbeginE - _ZN40_INTERNAL_0fbc5fb5_4_k_cu_a2dbdb04_258314cute1_E)
_ZN40_INTERNAL_0fbc5fb5_4_k_cu_a2dbdb04_258314cute1_E:
	.zero		1
	.type		_ZN40_INTERNAL_0fbc5fb5_4_k_cu_a2dbdb04_258314cuda3std3__45__cpo6cbeginE,@object
	.size		_ZN40_INTERNAL_0fbc5fb5_4_k_cu_a2dbdb04_258314cuda3std3__45__cpo6cbeginE,(_ZN40_INTERNAL_0fbc5fb5_4_k_cu_a2dbdb04_258314cuda3std3__48in_placeE - _ZN40_INTERNAL_0fbc5fb5_4_k_cu_a2dbdb04_258314cuda3std3__45__cpo6cbeginE)
_ZN40_INTERNAL_0fbc5fb5_4_k_cu_a2dbdb04_258314cuda3std3__45__cpo6cbeginE:
	.zero		1
	.type		_ZN40_INTERNAL_0fbc5fb5_4_k_cu_a2dbdb04_258314cuda3std3__48in_placeE,@object
	.size		_ZN40_INTERNAL_0fbc5fb5_4_k_cu_a2dbdb04_258314cuda3std3__48in_placeE,(_ZN40_INTERNAL_0fbc5fb5_4_k_cu_a2dbdb04_258314cuda3std6ranges3__45__cpo9iter_moveE - _ZN40_INTERNAL_0fbc5fb5_4_k_cu_a2dbdb04_258314cuda3std3__48in_placeE)
_ZN40_INTERNAL_0fbc5fb5_4_k_cu_a2dbdb04_258314cuda3std3__48in_placeE:
	.zero		1
	.type		_ZN40_INTERNAL_0fbc5fb5_4_k_cu_a2dbdb04_258314cuda3std6ranges3__45__cpo9iter_moveE,@object
	.size		_ZN40_INTERNAL_0fbc5fb5_4_k_cu_a2dbdb04_258314cuda3std6ranges3__45__cpo9iter_moveE,(_ZN40_INTERNAL_0fbc5fb5_4_k_cu_a2dbdb04_258314cuda3std3__45__cpo5beginE - _ZN40_INTERNAL_0fbc5fb5_4_k_cu_a2dbdb04_258314cuda3std6ranges3__45__cpo9iter_moveE)
_ZN40_INTERNAL_0fbc5fb5_4_k_cu_a2dbdb04_258314cuda3std6ranges3__45__cpo9iter_moveE:
	.zero		1
	.type		_ZN40_INTERNAL_0fbc5fb5_4_k_cu_a2dbdb04_258314cuda3std3__45__cpo5beginE,@object
	.size		_ZN40_INTERNAL_0fbc5fb5_4_k_cu_a2dbdb04_258314cuda3std3__45__cpo5beginE,(_ZN40_INTERNAL_0fbc5fb5_4_k_cu_a2dbdb04_258314cuda3std3__442_GLOBAL__N__0fbc5fb5_4_k_cu_a2dbdb04_258316ignoreE - _ZN40_INTERNAL_0fbc5fb5_4_k_cu_a2dbdb04_258314cuda3std3__45__cpo5beginE)
_ZN40_INTERNAL_0fbc5fb5_4_k_cu_a2dbdb04_258314cuda3std3__45__cpo5beginE:
	.zero		1
	.type		_ZN40_INTERNAL_0fbc5fb5_4_k_cu_a2dbdb04_258314cuda3std3__442_GLOBAL__N__0fbc5fb5_4_k_cu_a2dbdb04_258316ignoreE,@object
	.size		_ZN40_INTERNAL_0fbc5fb5_4_k_cu_a2dbdb04_258314cuda3std3__442_GLOBAL__N__0fbc5fb5_4_k_cu_a2dbdb04_258316ignoreE,(_ZN40_INTERNAL_0fbc5fb5_4_k_cu_a2dbdb04_258314cute7productE - _ZN40_INTERNAL_0fbc5fb5_4_k_cu_a2dbdb04_258314cuda3std3__442_GLOBAL__N__0fbc5fb5_4_k_cu_a2dbdb04_258316ignoreE)
_ZN40_INTERNAL_0fbc5fb5_4_k_cu_a2dbdb04_258314cuda3std3__442_GLOBAL__N__0fbc5fb5_4_k_cu_a2dbdb04_258316ignoreE:
	.zero		1
	.type		_ZN40_INTERNAL_0fbc5fb5_4_k_cu_a2dbdb04_258314cute7productE,@object
	.size		_ZN40_INTERNAL_0fbc5fb5_4_k_cu_a2dbdb04_258314cute7productE,(_ZN40_INTERNAL_0fbc5fb5_4_k_cu_a2dbdb04_258314cuda3std3__45__cpo3endE - _ZN40_INTERNAL_0fbc5fb5_4_k_cu_a2dbdb04_258314cute7productE)
_ZN40_INTERNAL_0fbc5fb5_4_k_cu_a2dbdb04_258314cute7productE:
	.zero		1
	.type		_ZN40_INTERNAL_0fbc5fb5_4_k_cu_a2dbdb04_258314cuda3std3__45__cpo3endE,@object
	.size		_ZN40_INTERNAL_0fbc5fb5_4_k_cu_a2dbdb04_258314cuda3std3__45__cpo3endE,(_ZN40_INTERNAL_0fbc5fb5_4_k_cu_a2dbdb04_258314cuda3std3__419piecewise_constructE - _ZN40_INTERNAL_0fbc5fb5_4_k_cu_a2dbdb04_258314cuda3std3__45__cpo3endE)
_ZN40_INTERNAL_0fbc5fb5_4_k_cu_a2dbdb04_258314cuda3std3__45__cpo3endE:
	.zero		1
	.type		_ZN40_INTERNAL_0fbc5fb5_4_k_cu_a2dbdb04_258314cuda3std3__419piecewise_constructE,@object
	.size		_ZN40_INTERNAL_0fbc5fb5_4_k_cu_a2dbdb04_258314cuda3std3__419piecewise_constructE,(_ZN40_INTERNAL_0fbc5fb5_4_k_cu_a2dbdb04_258314cuda3std3__45__cpo4cendE - _ZN40_INTERNAL_0fbc5fb5_4_k_cu_a2dbdb04_258314cuda3std3__419piecewise_constructE)
_ZN40_INTERNAL_0fbc5fb5_4_k_cu_a2dbdb04_258314cuda3std3__419piecewise_constructE:
	.zero		1
	.type		_ZN40_INTERNAL_0fbc5fb5_4_k_cu_a2dbdb04_258314cuda3std3__45__cpo4cendE,@object
	.size		_ZN40_INTERNAL_0fbc5fb5_4_k_cu_a2dbdb04_258314cuda3std3__45__cpo4cendE,(_ZN40_INTERNAL_0fbc5fb5_4_k_cu_a2dbdb04_258314cuda3std6ranges3__45__cpo4swapE - _ZN40_INTERNAL_0fbc5fb5_4_k_cu_a2dbdb04_258314cuda3std3__45__cpo4cendE)
_ZN40_INTERNAL_0fbc5fb5_4_k_cu_a2dbdb04_258314cuda3std3__45__cpo4cendE:
	.zero		1
	.type		_ZN40_INTERNAL_0fbc5fb5_4_k_cu_a2dbdb04_258314cuda3std6ranges3__45__cpo4swapE,@object
	.size		_ZN40_INTERNAL_0fbc5fb5_4_k_cu_a2dbdb04_258314cuda3std6ranges3__45__cpo4swapE,(.L_10 - _ZN40_INTERNAL_0fbc5fb5_4_k_cu_a2dbdb04_258314cuda3std6ranges3__45__cpo4swapE)
_ZN40_INTERNAL_0fbc5fb5_4_k_cu_a2dbdb04_258314cuda3std6ranges3__45__cpo4swapE:
	.zero		1
.L_10:


//--------------------- .nv.constant0._ZN7cutlass13device_kernelINS_4gemm6kernel13GemmUniversalIN4cute5tupleIJiiiiEEENS1_10collective13CollectiveMmaINS1_35MainloopSm100TmaUmmaWarpSpecializedILi2ELi2ELi4ENS5_IJNS4_1CILi2EEESB_NSA_ILi1EEEEEEEENS5_IJNSA_ILi64EEENSA_ILi256EEENSA_ILi128EEEEEENS_10bfloat16_tENS5_IJlSC_lEEESJ_SK_NS4_8TiledMMAINS4_8MMA_AtomIJNS4_20SM100_MMA_F16BF16_SSISJ_SJ_fLi64ELi256ELNS4_4UMMA5MajorE0ELSP_0ELNSO_7ScaleInE0ELSQ_0EEEEEENS4_6LayoutINS5_IJSC_SC_SC_EEENS5_IJNSA_ILi0EEESV_SV_EEEEENS5_IJNS4_10UnderscoreESY_SY_EEEEENS4_23SM90_TMA_LOAD_MULTICASTENS4_14ComposedLayoutINS4_7SwizzleILi3ELi4ELi3EEENS4_18smem_ptr_flag_bitsILi16EEENST_INS5_IJNSA_ILi8EEESF_EEENS5_IJSF_SC_EEEEEEEvNS4_8identityES11_S1B_vS1C_EENS_8epilogue10collective18CollectiveEpilogueINS1E_23Sm100TmaWarpSpecializedILi4ELi2ELi32ELb1ELb0EEEJSI_NS5_IJNST_ISF_SC_EES1J_EEESJ_SK_SJ_SK_NS1E_6fusion15FusionCallbacksIS1I_NS1L_17LinearCombinationISJ_fSJ_fLNS_15FloatRoundStyleE2EEESI_S1K_JEEENS4_5SM1004TMEM4LOAD26SM100_TMEM_LOAD_16dp256b8xENS4_13SM90_TMA_LOADES1B_NS4_17SM75_U32x4_LDSM_NENS4_14SM90_TMA_STOREES1B_NS4_17SM90_U32x4_STSM_NENS4_39AutoVectorizingCopyWithAssumedAlignmentILi128EEEEEEvvEEEEvNT_6ParamsE --------------------------
	.section	.nv.constant0._ZN7cutlass13device_kernelINS_4gemm6kernel13GemmUniversalIN4cute5tupleIJiiiiEEENS1_10collective13CollectiveMmaINS1_35MainloopSm100TmaUmmaWarpSpecializedILi2ELi2ELi4ENS5_IJNS4_1CILi2EEESB_NSA_ILi1EEEEEEEENS5_IJNSA_ILi64EEENSA_ILi256EEENSA_ILi128EEEEEENS_10bfloat16_tENS5_IJlSC_lEEESJ_SK_NS4_8TiledMMAINS4_8MMA_AtomIJNS4_20SM100_MMA_F16BF16_SSISJ_SJ_fLi64ELi256ELNS4_4UMMA5MajorE0ELSP_0ELNSO_7ScaleInE0ELSQ_0EEEEEENS4_6LayoutINS5_IJSC_SC_SC_EEENS5_IJNSA_ILi0EEESV_SV_EEEEENS5_IJNS4_10UnderscoreESY_SY_EEEEENS4_23SM90_TMA_LOAD_MULTICASTENS4_14ComposedLayoutINS4_7SwizzleILi3ELi4ELi3EEENS4_18smem_ptr_flag_bitsILi16EEENST_INS5_IJNSA_ILi8EEESF_EEENS5_IJSF_SC_EEEEEEEvNS4_8identityES11_S1B_vS1C_EENS_8epilogue10collective18CollectiveEpilogueINS1E_23Sm100TmaWarpSpecializedILi4ELi2ELi32ELb1ELb0EEEJSI_NS5_IJNST_ISF_SC_EES1J_EEESJ_SK_SJ_SK_NS1E_6fusion15FusionCallbacksIS1I_NS1L_17LinearCombinationISJ_fSJ_fLNS_15FloatRoundStyleE2EEESI_S1K_JEEENS4_5SM1004TMEM4LOAD26SM100_TMEM_LOAD_16dp256b8xENS4_13SM90_TMA_LOADES1B_NS4_17SM75_U32x4_LDSM_NENS4_14SM90_TMA_STOREES1B_NS4_17SM90_U32x4_STSM_NENS4_39AutoVectorizingCopyWithAssumedAlignmentILi128EEEEEEvvEEEEvNT_6ParamsE,"a",@progbits
	.sectionflags	@""
	.align	4
.nv.constant0._ZN7cutlass13device_kernelINS_4gemm6kernel13GemmUniversalIN4cute5tupleIJiiiiEEENS1_10collective13CollectiveMmaINS1_35MainloopSm100TmaUmmaWarpSpecializedILi2ELi2ELi4ENS5_IJNS4_1CILi2EEESB_NSA_ILi1EEEEEEEENS5_IJNSA_ILi64EEENSA_ILi256EEENSA_ILi128EEEEEENS_10bfloat16_tENS5_IJlSC_lEEESJ_SK_NS4_8TiledMMAINS4_8MMA_AtomIJNS4_20SM100_MMA_F16BF16_SSISJ_SJ_fLi64ELi256ELNS4_4UMMA5MajorE0ELSP_0ELNSO_7ScaleInE0ELSQ_0EEEEEENS4_6LayoutINS5_IJSC_SC_SC_EEENS5_IJNSA_ILi0EEESV_SV_EEEEENS5_IJNS4_10UnderscoreESY_SY_EEEEENS4_23SM90_TMA_LOAD_MULTICASTENS4_14ComposedLayoutINS4_7SwizzleILi3ELi4ELi3EEENS4_18smem_ptr_flag_bitsILi16EEENST_INS5_IJNSA_ILi8EEESF_EEENS5_IJSF_SC_EEEEEEEvNS4_8identityES11_S1B_vS1C_EENS_8epilogue10collective18CollectiveEpilogueINS1E_23Sm100TmaWarpSpecializedILi4ELi2ELi32ELb1ELb0EEEJSI_NS5_IJNST_ISF_SC_EES1J_EEESJ_SK_SJ_SK_NS1E_6fusion15FusionCallbacksIS1I_NS1L_17LinearCombinationISJ_fSJ_fLNS_15FloatRoundStyleE2EEESI_S1K_JEEENS4_5SM1004TMEM4LOAD26SM100_TMEM_LOAD_16dp256b8xENS4_13SM90_TMA_LOADES1B_NS4_17SM75_U32x4_LDSM_NENS4_14SM90_TMA_STOREES1B_NS4_17SM90_U32x4_STSM_NENS4_39AutoVectorizingCopyWithAssumedAlignmentILi128EEEEEEvvEEEEvNT_6ParamsE:
	.zero		2944


//--------------------- SYMBOLS --------------------------

	.type		.nv.reservedSmem.offset0,@object
	.size		.nv.reservedSmem.offset0,0x4
	.type		.nv.reservedSmem.cap,@object
	.size		.nv.reservedSmem.cap,0x4
	.type		__assertfail,@function
